//
// Generated by NVIDIA NVVM Compiler
//
// Compiler Build ID: CL-36424714
// Cuda compilation tools, release 13.0, V13.0.88
// Based on NVVM 20.0.0
//

.version 9.0
.target sm_100
.address_size 64

	// .globl	_Z6phase1Piii
// _ZZ6phase1PiiiE10shared_mem has been demoted
// _ZZ10phase2_colPiiiE9shr_pivot has been demoted
// _ZZ10phase2_colPiiiE9pivot_col has been demoted
// _ZZ10phase2_rowPiiiE9shr_pivot has been demoted
// _ZZ10phase2_rowPiiiE9pivot_row has been demoted
// _ZZ6phase3PiiiE10shared_mem has been demoted
// _ZZ6phase3PiiiE9pivot_row has been demoted
// _ZZ6phase3PiiiE9pivot_col has been demoted

.visible .entry _Z6phase1Piii(
	.param .u64 .ptr .align 1 _Z6phase1Piii_param_0,
	.param .u32 _Z6phase1Piii_param_1,
	.param .u32 _Z6phase1Piii_param_2
)
{
	.reg .pred 	%p<2>;
	.reg .b32 	%r<117>;
	.reg .b64 	%rd<7>;
	// demoted variable
	.shared .align 4 .b8 _ZZ6phase1PiiiE10shared_mem[16384];
	ld.param.u64 	%rd3, [_Z6phase1Piii_param_0];
	ld.param.u32 	%r11, [_Z6phase1Piii_param_1];
	ld.param.u32 	%r12, [_Z6phase1Piii_param_2];
	cvta.to.global.u64 	%rd4, %rd3;
	mov.u32 	%r13, %tid.y;
	mov.u32 	%r14, %tid.x;
	mad.lo.s32 	%r15, %r11, %r12, %r11;
	shl.b32 	%r16, %r15, 6;
	mad.lo.s32 	%r17, %r12, %r13, %r14;
	add.s32 	%r18, %r17, %r16;
	mul.wide.s32 	%rd5, %r18, 4;
	add.s64 	%rd1, %rd4, %rd5;
	ld.global.u32 	%r19, [%rd1];
	shl.b32 	%r20, %r13, 8;
	mov.u32 	%r21, _ZZ6phase1PiiiE10shared_mem;
	add.s32 	%r22, %r21, %r20;
	shl.b32 	%r23, %r14, 2;
	add.s32 	%r1, %r22, %r23;
	st.shared.u32 	[%r1], %r19;
	ld.global.u32 	%r24, [%rd1+128];
	st.shared.u32 	[%r1+128], %r24;
	shl.b32 	%r25, %r12, 5;
	add.s32 	%r26, %r18, %r25;
	mul.wide.s32 	%rd6, %r26, 4;
	add.s64 	%rd2, %rd4, %rd6;
	ld.global.u32 	%r27, [%rd2];
	st.shared.u32 	[%r1+8192], %r27;
	ld.global.u32 	%r28, [%rd2+128];
	st.shared.u32 	[%r1+8320], %r28;
	bar.sync 	0;
	add.s32 	%r115, %r22, 8192;
	add.s32 	%r29, %r23, %r21;
	add.s32 	%r114, %r29, 512;
	mov.b32 	%r116, 8192;
$L__BB0_1:
	.pragma "nounroll";
	ld.shared.u32 	%r30, [%r1];
	ld.shared.u32 	%r31, [%r115+-8192];
	ld.shared.u32 	%r32, [%r114+-512];
	add.s32 	%r33, %r32, %r31;
	min.s32 	%r34, %r30, %r33;
	st.shared.u32 	[%r1], %r34;
	ld.shared.u32 	%r35, [%r1+128];
	ld.shared.u32 	%r36, [%r115+-8192];
	ld.shared.u32 	%r37, [%r114+-384];
	add.s32 	%r38, %r37, %r36;
	min.s32 	%r39, %r35, %r38;
	st.shared.u32 	[%r1+128], %r39;
	ld.shared.u32 	%r40, [%r1+8192];
	ld.shared.u32 	%r41, [%r115];
	ld.shared.u32 	%r42, [%r114+-512];
	add.s32 	%r43, %r42, %r41;
	min.s32 	%r44, %r40, %r43;
	st.shared.u32 	[%r1+8192], %r44;
	ld.shared.u32 	%r45, [%r1+8320];
	ld.shared.u32 	%r46, [%r115];
	ld.shared.u32 	%r47, [%r114+-384];
	add.s32 	%r48, %r47, %r46;
	min.s32 	%r49, %r45, %r48;
	st.shared.u32 	[%r1+8320], %r49;
	bar.sync 	0;
	ld.shared.u32 	%r50, [%r1];
	ld.shared.u32 	%r51, [%r115+-8188];
	ld.shared.u32 	%r52, [%r114+-256];
	add.s32 	%r53, %r52, %r51;
	min.s32 	%r54, %r50, %r53;
	st.shared.u32 	[%r1], %r54;
	ld.shared.u32 	%r55, [%r1+128];
	ld.shared.u32 	%r56, [%r115+-8188];
	ld.shared.u32 	%r57, [%r114+-128];
	add.s32 	%r58, %r57, %r56;
	min.s32 	%r59, %r55, %r58;
	st.shared.u32 	[%r1+128], %r59;
	ld.shared.u32 	%r60, [%r1+8192];
	ld.shared.u32 	%r61, [%r115+4];
	ld.shared.u32 	%r62, [%r114+-256];
	add.s32 	%r63, %r62, %r61;
	min.s32 	%r64, %r60, %r63;
	st.shared.u32 	[%r1+8192], %r64;
	ld.shared.u32 	%r65, [%r1+8320];
	ld.shared.u32 	%r66, [%r115+4];
	ld.shared.u32 	%r67, [%r114+-128];
	add.s32 	%r68, %r67, %r66;
	min.s32 	%r69, %r65, %r68;
	st.shared.u32 	[%r1+8320], %r69;
	bar.sync 	0;
	ld.shared.u32 	%r70, [%r1];
	ld.shared.u32 	%r71, [%r115+-8184];
	ld.shared.u32 	%r72, [%r114];
	add.s32 	%r73, %r72, %r71;
	min.s32 	%r74, %r70, %r73;
	st.shared.u32 	[%r1], %r74;
	ld.shared.u32 	%r75, [%r1+128];
	ld.shared.u32 	%r76, [%r115+-8184];
	ld.shared.u32 	%r77, [%r114+128];
	add.s32 	%r78, %r77, %r76;
	min.s32 	%r79, %r75, %r78;
	st.shared.u32 	[%r1+128], %r79;
	ld.shared.u32 	%r80, [%r1+8192];
	ld.shared.u32 	%r81, [%r115+8];
	ld.shared.u32 	%r82, [%r114];
	add.s32 	%r83, %r82, %r81;
	min.s32 	%r84, %r80, %r83;
	st.shared.u32 	[%r1+8192], %r84;
	ld.shared.u32 	%r85, [%r1+8320];
	ld.shared.u32 	%r86, [%r115+8];
	ld.shared.u32 	%r87, [%r114+128];
	add.s32 	%r88, %r87, %r86;
	min.s32 	%r89, %r85, %r88;
	st.shared.u32 	[%r1+8320], %r89;
	bar.sync 	0;
	ld.shared.u32 	%r90, [%r1];
	ld.shared.u32 	%r91, [%r115+-8180];
	ld.shared.u32 	%r92, [%r114+256];
	add.s32 	%r93, %r92, %r91;
	min.s32 	%r94, %r90, %r93;
	st.shared.u32 	[%r1], %r94;
	ld.shared.u32 	%r95, [%r1+128];
	ld.shared.u32 	%r96, [%r115+-8180];
	ld.shared.u32 	%r97, [%r114+384];
	add.s32 	%r98, %r97, %r96;
	min.s32 	%r99, %r95, %r98;
	st.shared.u32 	[%r1+128], %r99;
	ld.shared.u32 	%r100, [%r1+8192];
	ld.shared.u32 	%r101, [%r115+12];
	ld.shared.u32 	%r102, [%r114+256];
	add.s32 	%r103, %r102, %r101;
	min.s32 	%r104, %r100, %r103;
	st.shared.u32 	[%r1+8192], %r104;
	ld.shared.u32 	%r105, [%r1+8320];
	ld.shared.u32 	%r106, [%r115+12];
	ld.shared.u32 	%r107, [%r114+384];
	add.s32 	%r108, %r107, %r106;
	min.s32 	%r109, %r105, %r108;
	st.shared.u32 	[%r1+8320], %r109;
	bar.sync 	0;
	add.s32 	%r116, %r116, 16;
	add.s32 	%r115, %r115, 16;
	add.s32 	%r114, %r114, 1024;
	setp.ne.s32 	%p1, %r116, 8448;
	@%p1 bra 	$L__BB0_1;
	ld.shared.u32 	%r110, [%r1];
	st.global.u32 	[%rd1], %r110;
	ld.shared.u32 	%r111, [%r1+128];
	st.global.u32 	[%rd1+128], %r111;
	ld.shared.u32 	%r112, [%r1+8192];
	st.global.u32 	[%rd2], %r112;
	ld.shared.u32 	%r113, [%r1+8320];
	st.global.u32 	[%rd2+128], %r113;
	ret;

}
	// .globl	_Z10phase2_colPiii
.visible .entry _Z10phase2_colPiii(
	.param .u64 .ptr .align 1 _Z10phase2_colPiii_param_0,
	.param .u32 _Z10phase2_colPiii_param_1,
	.param .u32 _Z10phase2_colPiii_param_2
)
{
	.reg .pred 	%p<3>;
	.reg .b32 	%r<115>;
	.reg .b64 	%rd<11>;
	// demoted variable
	.shared .align 4 .b8 _ZZ10phase2_colPiiiE9shr_pivot[16384];
	// demoted variable
	.shared .align 4 .b8 _ZZ10phase2_colPiiiE9pivot_col[16384];
	ld.param.u64 	%rd3, [_Z10phase2_colPiii_param_0];
	ld.param.u32 	%r23, [_Z10phase2_colPiii_param_1];
	ld.param.u32 	%r24, [_Z10phase2_colPiii_param_2];
	mov.u32 	%r1, %ctaid.x;
	setp.eq.s32 	%p1, %r1, %r23;
	@%p1 bra 	$L__BB1_4;
	cvta.to.global.u64 	%rd4, %rd3;
	mov.u32 	%r26, %tid.y;
	mov.u32 	%r27, %tid.x;
	shl.b32 	%r28, %r23, 6;
	mad.lo.s32 	%r29, %r28, %r24, %r28;
	mad.lo.s32 	%r30, %r24, %r26, %r27;
	add.s32 	%r31, %r30, %r29;
	mul.wide.s32 	%rd5, %r31, 4;
	add.s64 	%rd6, %rd4, %rd5;
	ld.global.u32 	%r32, [%rd6];
	shl.b32 	%r33, %r26, 8;
	mov.u32 	%r34, _ZZ10phase2_colPiiiE9shr_pivot;
	add.s32 	%r35, %r34, %r33;
	shl.b32 	%r36, %r27, 2;
	add.s32 	%r37, %r35, %r36;
	st.shared.u32 	[%r37], %r32;
	ld.global.u32 	%r38, [%rd6+128];
	st.shared.u32 	[%r37+128], %r38;
	shl.b32 	%r39, %r24, 5;
	add.s32 	%r40, %r30, %r39;
	add.s32 	%r41, %r40, %r29;
	mul.wide.s32 	%rd7, %r41, 4;
	add.s64 	%rd8, %rd4, %rd7;
	ld.global.u32 	%r42, [%rd8];
	st.shared.u32 	[%r37+8192], %r42;
	ld.global.u32 	%r43, [%rd8+128];
	st.shared.u32 	[%r37+8320], %r43;
	mul.lo.s32 	%r44, %r1, %r24;
	shl.b32 	%r45, %r44, 6;
	add.s32 	%r46, %r45, %r28;
	add.s32 	%r47, %r30, %r46;
	mul.wide.s32 	%rd9, %r47, 4;
	add.s64 	%rd1, %rd4, %rd9;
	ld.global.u32 	%r48, [%rd1];
	mov.u32 	%r49, _ZZ10phase2_colPiiiE9pivot_col;
	add.s32 	%r50, %r49, %r33;
	add.s32 	%r2, %r50, %r36;
	st.shared.u32 	[%r2], %r48;
	ld.global.u32 	%r51, [%rd1+128];
	st.shared.u32 	[%r2+128], %r51;
	add.s32 	%r52, %r40, %r46;
	mul.wide.s32 	%rd10, %r52, 4;
	add.s64 	%rd2, %rd4, %rd10;
	ld.global.u32 	%r53, [%rd2];
	st.shared.u32 	[%r2+8192], %r53;
	ld.global.u32 	%r54, [%rd2+128];
	st.shared.u32 	[%r2+8320], %r54;
	bar.sync 	0;
	ld.shared.u32 	%r114, [%r2];
	ld.shared.u32 	%r113, [%r2+128];
	ld.shared.u32 	%r112, [%r2+8192];
	ld.shared.u32 	%r111, [%r2+8320];
	add.s32 	%r109, %r50, 8192;
	add.s32 	%r55, %r36, %r34;
	add.s32 	%r108, %r55, 512;
	mov.b32 	%r110, 8192;
$L__BB1_2:
	.pragma "nounroll";
	ld.shared.u32 	%r56, [%r109+-8192];
	ld.shared.u32 	%r57, [%r108+-512];
	add.s32 	%r58, %r57, %r56;
	min.s32 	%r59, %r114, %r58;
	st.shared.u32 	[%r2], %r59;
	ld.shared.u32 	%r60, [%r109+-8192];
	ld.shared.u32 	%r61, [%r108+-384];
	add.s32 	%r62, %r61, %r60;
	min.s32 	%r63, %r113, %r62;
	st.shared.u32 	[%r2+128], %r63;
	ld.shared.u32 	%r64, [%r109];
	add.s32 	%r65, %r57, %r64;
	min.s32 	%r66, %r112, %r65;
	st.shared.u32 	[%r2+8192], %r66;
	ld.shared.u32 	%r67, [%r109];
	add.s32 	%r68, %r61, %r67;
	min.s32 	%r69, %r111, %r68;
	st.shared.u32 	[%r2+8320], %r69;
	ld.shared.u32 	%r70, [%r109+-8188];
	ld.shared.u32 	%r71, [%r108+-256];
	add.s32 	%r72, %r71, %r70;
	min.s32 	%r73, %r59, %r72;
	st.shared.u32 	[%r2], %r73;
	ld.shared.u32 	%r74, [%r109+-8188];
	ld.shared.u32 	%r75, [%r108+-128];
	add.s32 	%r76, %r75, %r74;
	min.s32 	%r77, %r63, %r76;
	st.shared.u32 	[%r2+128], %r77;
	ld.shared.u32 	%r78, [%r109+4];
	add.s32 	%r79, %r71, %r78;
	min.s32 	%r80, %r66, %r79;
	st.shared.u32 	[%r2+8192], %r80;
	ld.shared.u32 	%r81, [%r109+4];
	add.s32 	%r82, %r75, %r81;
	min.s32 	%r83, %r69, %r82;
	st.shared.u32 	[%r2+8320], %r83;
	ld.shared.u32 	%r84, [%r109+-8184];
	ld.shared.u32 	%r85, [%r108];
	add.s32 	%r86, %r85, %r84;
	min.s32 	%r87, %r73, %r86;
	st.shared.u32 	[%r2], %r87;
	ld.shared.u32 	%r88, [%r109+-8184];
	ld.shared.u32 	%r89, [%r108+128];
	add.s32 	%r90, %r89, %r88;
	min.s32 	%r91, %r77, %r90;
	st.shared.u32 	[%r2+128], %r91;
	ld.shared.u32 	%r92, [%r109+8];
	add.s32 	%r93, %r85, %r92;
	min.s32 	%r94, %r80, %r93;
	st.shared.u32 	[%r2+8192], %r94;
	ld.shared.u32 	%r95, [%r109+8];
	add.s32 	%r96, %r89, %r95;
	min.s32 	%r97, %r83, %r96;
	st.shared.u32 	[%r2+8320], %r97;
	ld.shared.u32 	%r98, [%r109+-8180];
	ld.shared.u32 	%r99, [%r108+256];
	add.s32 	%r100, %r99, %r98;
	min.s32 	%r114, %r87, %r100;
	st.shared.u32 	[%r2], %r114;
	ld.shared.u32 	%r101, [%r109+-8180];
	ld.shared.u32 	%r102, [%r108+384];
	add.s32 	%r103, %r102, %r101;
	min.s32 	%r113, %r91, %r103;
	st.shared.u32 	[%r2+128], %r113;
	ld.shared.u32 	%r104, [%r109+12];
	add.s32 	%r105, %r99, %r104;
	min.s32 	%r112, %r94, %r105;
	st.shared.u32 	[%r2+8192], %r112;
	ld.shared.u32 	%r106, [%r109+12];
	add.s32 	%r107, %r102, %r106;
	min.s32 	%r111, %r97, %r107;
	st.shared.u32 	[%r2+8320], %r111;
	add.s32 	%r110, %r110, 16;
	add.s32 	%r109, %r109, 16;
	add.s32 	%r108, %r108, 1024;
	setp.ne.s32 	%p2, %r110, 8448;
	@%p2 bra 	$L__BB1_2;
	st.global.u32 	[%rd1], %r114;
	st.global.u32 	[%rd1+128], %r113;
	st.global.u32 	[%rd2], %r112;
	st.global.u32 	[%rd2+128], %r111;
$L__BB1_4:
	ret;

}
	// .globl	_Z10phase2_rowPiii
.visible .entry _Z10phase2_rowPiii(
	.param .u64 .ptr .align 1 _Z10phase2_rowPiii_param_0,
	.param .u32 _Z10phase2_rowPiii_param_1,
	.param .u32 _Z10phase2_rowPiii_param_2
)
{
	.reg .pred 	%p<3>;
	.reg .b32 	%r<115>;
	.reg .b64 	%rd<11>;
	// demoted variable
	.shared .align 4 .b8 _ZZ10phase2_rowPiiiE9shr_pivot[16384];
	// demoted variable
	.shared .align 4 .b8 _ZZ10phase2_rowPiiiE9pivot_row[16384];
	ld.param.u64 	%rd3, [_Z10phase2_rowPiii_param_0];
	ld.param.u32 	%r23, [_Z10phase2_rowPiii_param_1];
	ld.param.u32 	%r24, [_Z10phase2_rowPiii_param_2];
	mov.u32 	%r1, %ctaid.x;
	setp.eq.s32 	%p1, %r1, %r23;
	@%p1 bra 	$L__BB2_4;
	cvta.to.global.u64 	%rd4, %rd3;
	mov.u32 	%r26, %tid.y;
	mov.u32 	%r27, %tid.x;
	shl.b32 	%r28, %r23, 6;
	mul.lo.s32 	%r29, %r24, %r28;
	add.s32 	%r30, %r29, %r28;
	mad.lo.s32 	%r31, %r24, %r26, %r27;
	add.s32 	%r32, %r31, %r30;
	mul.wide.s32 	%rd5, %r32, 4;
	add.s64 	%rd6, %rd4, %rd5;
	ld.global.u32 	%r33, [%rd6];
	shl.b32 	%r34, %r26, 8;
	mov.u32 	%r35, _ZZ10phase2_rowPiiiE9shr_pivot;
	add.s32 	%r36, %r35, %r34;
	shl.b32 	%r37, %r27, 2;
	add.s32 	%r38, %r36, %r37;
	st.shared.u32 	[%r38], %r33;
	ld.global.u32 	%r39, [%rd6+128];
	st.shared.u32 	[%r38+128], %r39;
	shl.b32 	%r40, %r24, 5;
	add.s32 	%r41, %r31, %r40;
	add.s32 	%r42, %r41, %r30;
	mul.wide.s32 	%rd7, %r42, 4;
	add.s64 	%rd8, %rd4, %rd7;
	ld.global.u32 	%r43, [%rd8];
	st.shared.u32 	[%r38+8192], %r43;
	ld.global.u32 	%r44, [%rd8+128];
	st.shared.u32 	[%r38+8320], %r44;
	shl.b32 	%r45, %r1, 6;
	add.s32 	%r46, %r29, %r45;
	add.s32 	%r47, %r31, %r46;
	mul.wide.s32 	%rd9, %r47, 4;
	add.s64 	%rd1, %rd4, %rd9;
	ld.global.u32 	%r48, [%rd1];
	mov.u32 	%r49, _ZZ10phase2_rowPiiiE9pivot_row;
	add.s32 	%r50, %r49, %r34;
	add.s32 	%r2, %r50, %r37;
	st.shared.u32 	[%r2], %r48;
	ld.global.u32 	%r51, [%rd1+128];
	st.shared.u32 	[%r2+128], %r51;
	add.s32 	%r52, %r41, %r46;
	mul.wide.s32 	%rd10, %r52, 4;
	add.s64 	%rd2, %rd4, %rd10;
	ld.global.u32 	%r53, [%rd2];
	st.shared.u32 	[%r2+8192], %r53;
	ld.global.u32 	%r54, [%rd2+128];
	st.shared.u32 	[%r2+8320], %r54;
	bar.sync 	0;
	ld.shared.u32 	%r114, [%r2];
	ld.shared.u32 	%r113, [%r2+128];
	ld.shared.u32 	%r112, [%r2+8192];
	ld.shared.u32 	%r111, [%r2+8320];
	add.s32 	%r109, %r36, 8192;
	add.s32 	%r55, %r37, %r49;
	add.s32 	%r108, %r55, 512;
	mov.b32 	%r110, 8192;
$L__BB2_2:
	.pragma "nounroll";
	ld.shared.u32 	%r56, [%r109+-8192];
	ld.shared.u32 	%r57, [%r108+-512];
	add.s32 	%r58, %r57, %r56;
	min.s32 	%r59, %r114, %r58;
	st.shared.u32 	[%r2], %r59;
	ld.shared.u32 	%r60, [%r108+-384];
	add.s32 	%r61, %r60, %r56;
	min.s32 	%r62, %r113, %r61;
	st.shared.u32 	[%r2+128], %r62;
	ld.shared.u32 	%r63, [%r109];
	ld.shared.u32 	%r64, [%r108+-512];
	add.s32 	%r65, %r64, %r63;
	min.s32 	%r66, %r112, %r65;
	st.shared.u32 	[%r2+8192], %r66;
	ld.shared.u32 	%r67, [%r108+-384];
	add.s32 	%r68, %r67, %r63;
	min.s32 	%r69, %r111, %r68;
	st.shared.u32 	[%r2+8320], %r69;
	ld.shared.u32 	%r70, [%r109+-8188];
	ld.shared.u32 	%r71, [%r108+-256];
	add.s32 	%r72, %r71, %r70;
	min.s32 	%r73, %r59, %r72;
	st.shared.u32 	[%r2], %r73;
	ld.shared.u32 	%r74, [%r108+-128];
	add.s32 	%r75, %r74, %r70;
	min.s32 	%r76, %r62, %r75;
	st.shared.u32 	[%r2+128], %r76;
	ld.shared.u32 	%r77, [%r109+4];
	ld.shared.u32 	%r78, [%r108+-256];
	add.s32 	%r79, %r78, %r77;
	min.s32 	%r80, %r66, %r79;
	st.shared.u32 	[%r2+8192], %r80;
	ld.shared.u32 	%r81, [%r108+-128];
	add.s32 	%r82, %r81, %r77;
	min.s32 	%r83, %r69, %r82;
	st.shared.u32 	[%r2+8320], %r83;
	ld.shared.u32 	%r84, [%r109+-8184];
	ld.shared.u32 	%r85, [%r108];
	add.s32 	%r86, %r85, %r84;
	min.s32 	%r87, %r73, %r86;
	st.shared.u32 	[%r2], %r87;
	ld.shared.u32 	%r88, [%r108+128];
	add.s32 	%r89, %r88, %r84;
	min.s32 	%r90, %r76, %r89;
	st.shared.u32 	[%r2+128], %r90;
	ld.shared.u32 	%r91, [%r109+8];
	ld.shared.u32 	%r92, [%r108];
	add.s32 	%r93, %r92, %r91;
	min.s32 	%r94, %r80, %r93;
	st.shared.u32 	[%r2+8192], %r94;
	ld.shared.u32 	%r95, [%r108+128];
	add.s32 	%r96, %r95, %r91;
	min.s32 	%r97, %r83, %r96;
	st.shared.u32 	[%r2+8320], %r97;
	ld.shared.u32 	%r98, [%r109+-8180];
	ld.shared.u32 	%r99, [%r108+256];
	add.s32 	%r100, %r99, %r98;
	min.s32 	%r114, %r87, %r100;
	st.shared.u32 	[%r2], %r114;
	ld.shared.u32 	%r101, [%r108+384];
	add.s32 	%r102, %r101, %r98;
	min.s32 	%r113, %r90, %r102;
	st.shared.u32 	[%r2+128], %r113;
	ld.shared.u32 	%r103, [%r109+12];
	ld.shared.u32 	%r104, [%r108+256];
	add.s32 	%r105, %r104, %r103;
	min.s32 	%r112, %r94, %r105;
	st.shared.u32 	[%r2+8192], %r112;
	ld.shared.u32 	%r106, [%r108+384];
	add.s32 	%r107, %r106, %r103;
	min.s32 	%r111, %r97, %r107;
	st.shared.u32 	[%r2+8320], %r111;
	add.s32 	%r110, %r110, 16;
	add.s32 	%r109, %r109, 16;
	add.s32 	%r108, %r108, 1024;
	setp.ne.s32 	%p2, %r110, 8448;
	@%p2 bra 	$L__BB2_2;
	st.global.u32 	[%rd1], %r114;
	st.global.u32 	[%rd1+128], %r113;
	st.global.u32 	[%rd2], %r112;
	st.global.u32 	[%rd2+128], %r111;
$L__BB2_4:
	ret;

}
	// .globl	_Z6phase3Piii
.visible .entry _Z6phase3Piii(
	.param .u64 .ptr .align 1 _Z6phase3Piii_param_0,
	.param .u32 _Z6phase3Piii_param_1,
	.param .u32 _Z6phase3Piii_param_2
)
{
	.reg .pred 	%p<5>;
	.reg .b32 	%r<119>;
	.reg .b64 	%rd<15>;
	// demoted variable
	.shared .align 4 .b8 _ZZ6phase3PiiiE10shared_mem[16384];
	// demoted variable
	.shared .align 4 .b8 _ZZ6phase3PiiiE9pivot_row[16384];
	// demoted variable
	.shared .align 4 .b8 _ZZ6phase3PiiiE9pivot_col[16384];
	ld.param.u64 	%rd3, [_Z6phase3Piii_param_0];
	ld.param.u32 	%r24, [_Z6phase3Piii_param_1];
	ld.param.u32 	%r25, [_Z6phase3Piii_param_2];
	mov.u32 	%r1, %ctaid.y;
	mov.u32 	%r2, %ctaid.x;
	setp.eq.s32 	%p1, %r1, %r24;
	setp.eq.s32 	%p2, %r2, %r24;
	or.pred  	%p3, %p1, %p2;
	@%p3 bra 	$L__BB3_4;
	cvta.to.global.u64 	%rd4, %rd3;
	mov.u32 	%r27, %tid.y;
	mov.u32 	%r28, %tid.x;
	shl.b32 	%r29, %r24, 6;
	mul.lo.s32 	%r30, %r1, %r25;
	shl.b32 	%r31, %r30, 6;
	add.s32 	%r32, %r31, %r29;
	mad.lo.s32 	%r33, %r25, %r27, %r28;
	add.s32 	%r34, %r33, %r32;
	mul.wide.s32 	%rd5, %r34, 4;
	add.s64 	%rd6, %rd4, %rd5;
	ld.global.u32 	%r35, [%rd6];
	shl.b32 	%r36, %r27, 8;
	mov.u32 	%r37, _ZZ6phase3PiiiE9pivot_col;
	add.s32 	%r38, %r37, %r36;
	shl.b32 	%r39, %r28, 2;
	add.s32 	%r40, %r38, %r39;
	st.shared.u32 	[%r40], %r35;
	ld.global.u32 	%r41, [%rd6+128];
	st.shared.u32 	[%r40+128], %r41;
	shl.b32 	%r42, %r25, 5;
	add.s32 	%r43, %r33, %r42;
	add.s32 	%r44, %r43, %r32;
	mul.wide.s32 	%rd7, %r44, 4;
	add.s64 	%rd8, %rd4, %rd7;
	ld.global.u32 	%r45, [%rd8];
	st.shared.u32 	[%r40+8192], %r45;
	ld.global.u32 	%r46, [%rd8+128];
	st.shared.u32 	[%r40+8320], %r46;
	shl.b32 	%r47, %r2, 6;
	mad.lo.s32 	%r48, %r29, %r25, %r47;
	add.s32 	%r49, %r33, %r48;
	mul.wide.s32 	%rd9, %r49, 4;
	add.s64 	%rd10, %rd4, %rd9;
	ld.global.u32 	%r50, [%rd10];
	mov.u32 	%r51, _ZZ6phase3PiiiE9pivot_row;
	add.s32 	%r52, %r51, %r36;
	add.s32 	%r53, %r52, %r39;
	st.shared.u32 	[%r53], %r50;
	ld.global.u32 	%r54, [%rd10+128];
	st.shared.u32 	[%r53+128], %r54;
	add.s32 	%r55, %r43, %r48;
	mul.wide.s32 	%rd11, %r55, 4;
	add.s64 	%rd12, %rd4, %rd11;
	ld.global.u32 	%r56, [%rd12];
	st.shared.u32 	[%r53+8192], %r56;
	ld.global.u32 	%r57, [%rd12+128];
	st.shared.u32 	[%r53+8320], %r57;
	add.s32 	%r58, %r31, %r47;
	add.s32 	%r59, %r33, %r58;
	mul.wide.s32 	%rd13, %r59, 4;
	add.s64 	%rd1, %rd4, %rd13;
	ld.global.u32 	%r60, [%rd1];
	mov.u32 	%r61, _ZZ6phase3PiiiE10shared_mem;
	add.s32 	%r62, %r61, %r36;
	add.s32 	%r3, %r62, %r39;
	st.shared.u32 	[%r3], %r60;
	ld.global.u32 	%r63, [%rd1+128];
	st.shared.u32 	[%r3+128], %r63;
	add.s32 	%r64, %r43, %r58;
	mul.wide.s32 	%rd14, %r64, 4;
	add.s64 	%rd2, %rd4, %rd14;
	ld.global.u32 	%r65, [%rd2];
	st.shared.u32 	[%r3+8192], %r65;
	ld.global.u32 	%r66, [%rd2+128];
	st.shared.u32 	[%r3+8320], %r66;
	bar.sync 	0;
	ld.shared.u32 	%r118, [%r3];
	ld.shared.u32 	%r117, [%r3+128];
	ld.shared.u32 	%r116, [%r3+8192];
	ld.shared.u32 	%r115, [%r3+8320];
	add.s32 	%r113, %r38, 8192;
	add.s32 	%r67, %r39, %r51;
	add.s32 	%r112, %r67, 512;
	mov.b32 	%r114, 8192;
$L__BB3_2:
	.pragma "nounroll";
	ld.shared.u32 	%r68, [%r113+-8192];
	ld.shared.u32 	%r69, [%r112+-512];
	add.s32 	%r70, %r69, %r68;
	min.s32 	%r71, %r118, %r70;
	ld.shared.u32 	%r72, [%r112+-384];
	add.s32 	%r73, %r72, %r68;
	min.s32 	%r74, %r117, %r73;
	ld.shared.u32 	%r75, [%r113];
	add.s32 	%r76, %r69, %r75;
	min.s32 	%r77, %r116, %r76;
	add.s32 	%r78, %r72, %r75;
	min.s32 	%r79, %r115, %r78;
	ld.shared.u32 	%r80, [%r113+-8188];
	ld.shared.u32 	%r81, [%r112+-256];
	add.s32 	%r82, %r81, %r80;
	min.s32 	%r83, %r71, %r82;
	ld.shared.u32 	%r84, [%r112+-128];
	add.s32 	%r85, %r84, %r80;
	min.s32 	%r86, %r74, %r85;
	ld.shared.u32 	%r87, [%r113+4];
	add.s32 	%r88, %r81, %r87;
	min.s32 	%r89, %r77, %r88;
	add.s32 	%r90, %r84, %r87;
	min.s32 	%r91, %r79, %r90;
	ld.shared.u32 	%r92, [%r113+-8184];
	ld.shared.u32 	%r93, [%r112];
	add.s32 	%r94, %r93, %r92;
	min.s32 	%r95, %r83, %r94;
	ld.shared.u32 	%r96, [%r112+128];
	add.s32 	%r97, %r96, %r92;
	min.s32 	%r98, %r86, %r97;
	ld.shared.u32 	%r99, [%r113+8];
	add.s32 	%r100, %r93, %r99;
	min.s32 	%r101, %r89, %r100;
	add.s32 	%r102, %r96, %r99;
	min.s32 	%r103, %r91, %r102;
	ld.shared.u32 	%r104, [%r113+-8180];
	ld.shared.u32 	%r105, [%r112+256];
	add.s32 	%r106, %r105, %r104;
	min.s32 	%r118, %r95, %r106;
	ld.shared.u32 	%r107, [%r112+384];
	add.s32 	%r108, %r107, %r104;
	min.s32 	%r117, %r98, %r108;
	ld.shared.u32 	%r109, [%r113+12];
	add.s32 	%r110, %r105, %r109;
	min.s32 	%r116, %r101, %r110;
	add.s32 	%r111, %r107, %r109;
	min.s32 	%r115, %r103, %r111;
	add.s32 	%r114, %r114, 16;
	add.s32 	%r113, %r113, 16;
	add.s32 	%r112, %r112, 1024;
	setp.ne.s32 	%p4, %r114, 8448;
	@%p4 bra 	$L__BB3_2;
	st.shared.u32 	[%r3], %r118;
	st.shared.u32 	[%r3+128], %r117;
	st.shared.u32 	[%r3+8192], %r116;
	st.shared.u32 	[%r3+8320], %r115;
	st.global.u32 	[%rd1], %r118;
	st.global.u32 	[%rd1+128], %r117;
	st.global.u32 	[%rd2], %r116;
	st.global.u32 	[%rd2+128], %r115;
$L__BB3_4:
	ret;

}


// ===== COMPILED SASS (sm_100) =====

	.target	sm_100

	.elftype	@"ET_EXEC"


//--------------------- .note.nv.tkinfo           --------------------------
	.section	.note.nv.tkinfo,"",@"SHT_NOTE"
	.sectionflags	@"SHF_NOTE_NV_TKINFO"
	.tkinfo
        /*0018*/ 	.word	0x00000002
        /*0030*/ 	.string	""
        /*0030*/ 	.string	"ptxas"
        /*0030*/ 	.string	"Cuda compilation tools, release 13.0, V13.0.88"
        /*0030*/ 	.string	"Build cuda_13.0.r13.0/compiler.36424714_0"
        /*0030*/ 	.string	"-arch sm_100 -m 64 "



//--------------------- .note.nv.cuinfo           --------------------------
	.section	.note.nv.cuinfo,"",@"SHT_NOTE"
	.sectionflags	@"SHF_NOTE_NV_CUINFO"
        /*0018*/ 	.short	0x0002
        /*001a*/ 	.short	0x0064
        /*001c*/ 	.short	0x0082
	.zero		2


//--------------------- .nv.info                  --------------------------
	.section	.nv.info,"",@"SHT_CUDA_INFO"
	.align	4


	//----- nvinfo : EIATTR_REGCOUNT
	.align		4
        /*0000*/ 	.byte	0x04, 0x2f
        /*0002*/ 	.short	(.L_1 - .L_0)
	.align		4
.L_0:
        /*0004*/ 	.word	index@(_Z6phase1Piii)
        /*0008*/ 	.word	0x00000014


	//----- nvinfo : EIATTR_FRAME_SIZE
	.align		4
.L_1:
        /*000c*/ 	.byte	0x04, 0x11
        /*000e*/ 	.short	(.L_3 - .L_2)
	.align		4
.L_2:
        /*0010*/ 	.word	index@(_Z6phase1Piii)
        /*0014*/ 	.word	0x00000000


	//----- nvinfo : EIATTR_REGCOUNT
	.align		4
.L_3:
        /*0018*/ 	.byte	0x04, 0x2f
        /*001a*/ 	.short	(.L_5 - .L_4)
	.align		4
.L_4:
        /*001c*/ 	.word	index@(_Z10phase2_colPiii)
        /*0020*/ 	.word	0x0000001c


	//----- nvinfo : EIATTR_FRAME_SIZE
	.align		4
.L_5:
        /*0024*/ 	.byte	0x04, 0x11
        /*0026*/ 	.short	(.L_7 - .L_6)
	.align		4
.L_6:
        /*0028*/ 	.word	index@(_Z10phase2_colPiii)
        /*002c*/ 	.word	0x00000000


	//----- nvinfo : EIATTR_REGCOUNT
	.align		4
.L_7:
        /*0030*/ 	.byte	0x04, 0x2f
        /*0032*/ 	.short	(.L_9 - .L_8)
	.align		4
.L_8:
        /*0034*/ 	.word	index@(_Z10phase2_rowPiii)
        /*0038*/ 	.word	0x0000001c


	//----- nvinfo : EIATTR_FRAME_SIZE
	.align		4
.L_9:
        /*003c*/ 	.byte	0x04, 0x11
        /*003e*/ 	.short	(.L_11 - .L_10)
	.align		4
.L_10:
        /*0040*/ 	.word	index@(_Z10phase2_rowPiii)
        /*0044*/ 	.word	0x00000000


	//----- nvinfo : EIATTR_REGCOUNT
	.align		4
.L_11:
        /*0048*/ 	.byte	0x04, 0x2f
        /*004a*/ 	.short	(.L_13 - .L_12)
	.align		4
.L_12:
        /*004c*/ 	.word	index@(_Z6phase3Piii)
        /*0050*/ 	.word	0x00000020


	//----- nvinfo : EIATTR_FRAME_SIZE
	.align		4
.L_13:
        /*0054*/ 	.byte	0x04, 0x11
        /*0056*/ 	.short	(.L_15 - .L_14)
	.align		4
.L_14:
        /*0058*/ 	.word	index@(_Z6phase3Piii)
        /*005c*/ 	.word	0x00000000


	//----- nvinfo : EIATTR_MIN_STACK_SIZE
	.align		4
.L_15:
        /*0060*/ 	.byte	0x04, 0x12
        /*0062*/ 	.short	(.L_17 - .L_16)
	.align		4
.L_16:
        /*0064*/ 	.word	index@(_Z6phase3Piii)
        /*0068*/ 	.word	0x00000000


	//----- nvinfo : EIATTR_MIN_STACK_SIZE
	.align		4
.L_17:
        /*006c*/ 	.byte	0x04, 0x12
        /*006e*/ 	.short	(.L_19 - .L_18)
	.align		4
.L_18:
        /*0070*/ 	.word	index@(_Z10phase2_rowPiii)
        /*0074*/ 	.word	0x00000000


	//----- nvinfo : EIATTR_MIN_STACK_SIZE
	.align		4
.L_19:
        /*0078*/ 	.byte	0x04, 0x12
        /*007a*/ 	.short	(.L_21 - .L_20)
	.align		4
.L_20:
        /*007c*/ 	.word	index@(_Z10phase2_colPiii)
        /*0080*/ 	.word	0x00000000


	//----- nvinfo : EIATTR_MIN_STACK_SIZE
	.align		4
.L_21:
        /*0084*/ 	.byte	0x04, 0x12
        /*0086*/ 	.short	(.L_23 - .L_22)
	.align		4
.L_22:
        /*0088*/ 	.word	index@(_Z6phase1Piii)
        /*008c*/ 	.word	0x00000000
.L_23:


//--------------------- .nv.compat                --------------------------
	.section	.nv.compat,"",@"SHT_CUDA_COMPAT_INFO"
	.align	4
        /*0000*/ 	.byte	0x02, 0x09, 0x00, 0x00, 0x02, 0x02, 0x01, 0x00, 0x02, 0x05, 0x05, 0x00, 0x03, 0x07, 0x01, 0x01
        /*0010*/ 	.byte	0x02, 0x03, 0x00, 0x00, 0x02, 0x06, 0x01, 0x00, 0x04, 0x0b, 0x08, 0x00, 0x09, 0x00, 0x00, 0x00
        /*0020*/ 	.byte	0x00, 0x00, 0x00, 0x00


//--------------------- .nv.info._Z6phase3Piii    --------------------------
	.section	.nv.info._Z6phase3Piii,"",@"SHT_CUDA_INFO"
	.sectionflags	@""
	.align	4


	//----- nvinfo : EIATTR_CUDA_API_VERSION
	.align		4
        /*0000*/ 	.byte	0x04, 0x37
        /*0002*/ 	.short	(.L_25 - .L_24)
.L_24:
        /*0004*/ 	.word	0x00000082


	//----- nvinfo : EIATTR_KPARAM_INFO
	.align		4
.L_25:
        /*0008*/ 	.byte	0x04, 0x17
        /*000a*/ 	.short	(.L_27 - .L_26)
.L_26:
        /*000c*/ 	.word	0x00000000
        /*0010*/ 	.short	0x0002
        /*0012*/ 	.short	0x000c
        /*0014*/ 	.byte	0x00, 0xf0, 0x11, 0x00


	//----- nvinfo : EIATTR_KPARAM_INFO
	.align		4
.L_27:
        /*0018*/ 	.byte	0x04, 0x17
        /*001a*/ 	.short	(.L_29 - .L_28)
.L_28:
        /*001c*/ 	.word	0x00000000
        /*0020*/ 	.short	0x0001
        /*0022*/ 	.short	0x0008
        /*0024*/ 	.byte	0x00, 0xf0, 0x11, 0x00


	//----- nvinfo : EIATTR_KPARAM_INFO
	.align		4
.L_29:
        /*0028*/ 	.byte	0x04, 0x17
        /*002a*/ 	.short	(.L_31 - .L_30)
.L_30:
        /*002c*/ 	.word	0x00000000
        /*0030*/ 	.short	0x0000
        /*0032*/ 	.short	0x0000
        /*0034*/ 	.byte	0x00, 0xf5, 0x21, 0x00


	//----- nvinfo : EIATTR_SPARSE_MMA_MASK
	.align		4
.L_31:
        /*0038*/ 	.byte	0x03, 0x50
        /*003a*/ 	.short	0x0000


	//----- nvinfo : EIATTR_MAXREG_COUNT
	.align		4
        /*003c*/ 	.byte	0x03, 0x1b
        /*003e*/ 	.short	0x00ff


	//----- nvinfo : EIATTR_NUM_BARRIERS
	.align		4
        /*0040*/ 	.byte	0x02, 0x4c
        /*0042*/ 	.byte	0x01
	.zero		1


	//----- nvinfo : EIATTR_MERCURY_ISA_VERSION
	.align		4
        /*0044*/ 	.byte	0x03, 0x5f
        /*0046*/ 	.short	0x0101


	//----- nvinfo : EIATTR_VRC_CTA_INIT_COUNT
	.align		4
        /*0048*/ 	.byte	0x02, 0x4a
	.zero		1
	.zero		1


	//----- nvinfo : EIATTR_EXIT_INSTR_OFFSETS
	.align		4
        /*004c*/ 	.byte	0x04, 0x1c
        /*004e*/ 	.short	(.L_33 - .L_32)


	//   ....[0]....
.L_32:
        /*0050*/ 	.word	0x00000060


	//   ....[1]....
        /*0054*/ 	.word	0x00000750


	//----- nvinfo : EIATTR_CBANK_PARAM_SIZE
	.align		4
.L_33:
        /*0058*/ 	.byte	0x03, 0x19
        /*005a*/ 	.short	0x0010


	//----- nvinfo : EIATTR_PARAM_CBANK
	.align		4
        /*005c*/ 	.byte	0x04, 0x0a
        /*005e*/ 	.short	(.L_35 - .L_34)
	.align		4
.L_34:
        /*0060*/ 	.word	index@(.nv.constant0._Z6phase3Piii)
        /*0064*/ 	.short	0x0380
        /*0066*/ 	.short	0x0010


	//----- nvinfo : EIATTR_SW_WAR
	.align		4
.L_35:
        /*0068*/ 	.byte	0x04, 0x36
        /*006a*/ 	.short	(.L_37 - .L_36)
.L_36:
        /*006c*/ 	.word	0x00000008
.L_37:


//--------------------- .nv.info._Z10phase2_rowPiii --------------------------
	.section	.nv.info._Z10phase2_rowPiii,"",@"SHT_CUDA_INFO"
	.sectionflags	@""
	.align	4


	//----- nvinfo : EIATTR_CUDA_API_VERSION
	.align		4
        /*0000*/ 	.byte	0x04, 0x37
        /*0002*/ 	.short	(.L_39 - .L_38)
.L_38:
        /*0004*/ 	.word	0x00000082


	//----- nvinfo : EIATTR_KPARAM_INFO
	.align		4
.L_39:
        /*0008*/ 	.byte	0x04, 0x17
        /*000a*/ 	.short	(.L_41 - .L_40)
.L_40:
        /*000c*/ 	.word	0x00000000
        /*0010*/ 	.short	0x0002
        /*0012*/ 	.short	0x000c
        /*0014*/ 	.byte	0x00, 0xf0, 0x11, 0x00


	//----- nvinfo : EIATTR_KPARAM_INFO
	.align		4
.L_41:
        /*0018*/ 	.byte	0x04, 0x17
        /*001a*/ 	.short	(.L_43 - .L_42)
.L_42:
        /*001c*/ 	.word	0x00000000
        /*0020*/ 	.short	0x0001
        /*0022*/ 	.short	0x0008
        /*0024*/ 	.byte	0x00, 0xf0, 0x11, 0x00


	//----- nvinfo : EIATTR_KPARAM_INFO
	.align		4
.L_43:
        /*0028*/ 	.byte	0x04, 0x17
        /*002a*/ 	.short	(.L_45 - .L_44)
.L_44:
        /*002c*/ 	.word	0x00000000
        /*0030*/ 	.short	0x0000
        /*0032*/ 	.short	0x0000
        /*0034*/ 	.byte	0x00, 0xf5, 0x21, 0x00


	//----- nvinfo : EIATTR_SPARSE_MMA_MASK
	.align		4
.L_45:
        /*0038*/ 	.byte	0x03, 0x50
        /*003a*/ 	.short	0x0000


	//----- nvinfo : EIATTR_MAXREG_COUNT
	.align		4
        /*003c*/ 	.byte	0x03, 0x1b
        /*003e*/ 	.short	0x00ff


	//----- nvinfo : EIATTR_NUM_BARRIERS
	.align		4
        /*0040*/ 	.byte	0x02, 0x4c
        /*0042*/ 	.byte	0x01
	.zero		1


	//----- nvinfo : EIATTR_MERCURY_ISA_VERSION
	.align		4
        /*0044*/ 	.byte	0x03, 0x5f
        /*0046*/ 	.short	0x0101


	//----- nvinfo : EIATTR_VRC_CTA_INIT_COUNT
	.align		4
        /*0048*/ 	.byte	0x02, 0x4a
	.zero		1
	.zero		1


	//----- nvinfo : EIATTR_EXIT_INSTR_OFFSETS
	.align		4
        /*004c*/ 	.byte	0x04, 0x1c
        /*004e*/ 	.short	(.L_47 - .L_46)


	//   ....[0]....
.L_46:
        /*0050*/ 	.word	0x00000040


	//   ....[1]....
        /*0054*/ 	.word	0x000007b0


	//----- nvinfo : EIATTR_CBANK_PARAM_SIZE
	.align		4
.L_47:
        /*0058*/ 	.byte	0x03, 0x19
        /*005a*/ 	.short	0x0010


	//----- nvinfo : EIATTR_PARAM_CBANK
	.align		4
        /*005c*/ 	.byte	0x04, 0x0a
        /*005e*/ 	.short	(.L_49 - .L_48)
	.align		4
.L_48:
        /*0060*/ 	.word	index@(.nv.constant0._Z10phase2_rowPiii)
        /*0064*/ 	.short	0x0380
        /*0066*/ 	.short	0x0010


	//----- nvinfo : EIATTR_SW_WAR
	.align		4
.L_49:
        /*0068*/ 	.byte	0x04, 0x36
        /*006a*/ 	.short	(.L_51 - .L_50)
.L_50:
        /*006c*/ 	.word	0x00000008
.L_51:


//--------------------- .nv.info._Z10phase2_colPiii --------------------------
	.section	.nv.info._Z10phase2_colPiii,"",@"SHT_CUDA_INFO"
	.sectionflags	@""
	.align	4


	//----- nvinfo : EIATTR_CUDA_API_VERSION
	.align		4
        /*0000*/ 	.byte	0x04, 0x37
        /*0002*/ 	.short	(.L_53 - .L_52)
.L_52:
        /*0004*/ 	.word	0x00000082


	//----- nvinfo : EIATTR_KPARAM_INFO
	.align		4
.L_53:
        /*0008*/ 	.byte	0x04, 0x17
        /*000a*/ 	.short	(.L_55 - .L_54)
.L_54:
        /*000c*/ 	.word	0x00000000
        /*0010*/ 	.short	0x0002
        /*0012*/ 	.short	0x000c
        /*0014*/ 	.byte	0x00, 0xf0, 0x11, 0x00


	//----- nvinfo : EIATTR_KPARAM_INFO
	.align		4
.L_55:
        /*0018*/ 	.byte	0x04, 0x17
        /*001a*/ 	.short	(.L_57 - .L_56)
.L_56:
        /*001c*/ 	.word	0x00000000
        /*0020*/ 	.short	0x0001
        /*0022*/ 	.short	0x0008
        /*0024*/ 	.byte	0x00, 0xf0, 0x11, 0x00


	//----- nvinfo : EIATTR_KPARAM_INFO
	.align		4
.L_57:
        /*0028*/ 	.byte	0x04, 0x17
        /*002a*/ 	.short	(.L_59 - .L_58)
.L_58:
        /*002c*/ 	.word	0x00000000
        /*0030*/ 	.short	0x0000
        /*0032*/ 	.short	0x0000
        /*0034*/ 	.byte	0x00, 0xf5, 0x21, 0x00


	//----- nvinfo : EIATTR_SPARSE_MMA_MASK
	.align		4
.L_59:
        /*0038*/ 	.byte	0x03, 0x50
        /*003a*/ 	.short	0x0000


	//----- nvinfo : EIATTR_MAXREG_COUNT
	.align		4
        /*003c*/ 	.byte	0x03, 0x1b
        /*003e*/ 	.short	0x00ff


	//----- nvinfo : EIATTR_NUM_BARRIERS
	.align		4
        /*0040*/ 	.byte	0x02, 0x4c
        /*0042*/ 	.byte	0x01
	.zero		1


	//----- nvinfo : EIATTR_MERCURY_ISA_VERSION
	.align		4
        /*0044*/ 	.byte	0x03, 0x5f
        /*0046*/ 	.short	0x0101


	//----- nvinfo : EIATTR_VRC_CTA_INIT_COUNT
	.align		4
        /*0048*/ 	.byte	0x02, 0x4a
	.zero		1
	.zero		1


	//----- nvinfo : EIATTR_EXIT_INSTR_OFFSETS
	.align		4
        /*004c*/ 	.byte	0x04, 0x1c
        /*004e*/ 	.short	(.L_61 - .L_60)


	//   ....[0]....
.L_60:
        /*0050*/ 	.word	0x00000040


	//   ....[1]....
        /*0054*/ 	.word	0x000007b0


	//----- nvinfo : EIATTR_CBANK_PARAM_SIZE
	.align		4
.L_61:
        /*0058*/ 	.byte	0x03, 0x19
        /*005a*/ 	.short	0x0010


	//----- nvinfo : EIATTR_PARAM_CBANK
	.align		4
        /*005c*/ 	.byte	0x04, 0x0a
        /*005e*/ 	.short	(.L_63 - .L_62)
	.align		4
.L_62:
        /*0060*/ 	.word	index@(.nv.constant0._Z10phase2_colPiii)
        /*0064*/ 	.short	0x0380
        /*0066*/ 	.short	0x0010


	//----- nvinfo : EIATTR_SW_WAR
	.align		4
.L_63:
        /*0068*/ 	.byte	0x04, 0x36
        /*006a*/ 	.short	(.L_65 - .L_64)
.L_64:
        /*006c*/ 	.word	0x00000008
.L_65:


//--------------------- .nv.info._Z6phase1Piii    --------------------------
	.section	.nv.info._Z6phase1Piii,"",@"SHT_CUDA_INFO"
	.sectionflags	@""
	.align	4


	//----- nvinfo : EIATTR_CUDA_API_VERSION
	.align		4
        /*0000*/ 	.byte	0x04, 0x37
        /*0002*/ 	.short	(.L_67 - .L_66)
.L_66:
        /*0004*/ 	.word	0x00000082


	//----- nvinfo : EIATTR_KPARAM_INFO
	.align		4
.L_67:
        /*0008*/ 	.byte	0x04, 0x17
        /*000a*/ 	.short	(.L_69 - .L_68)
.L_68:
        /*000c*/ 	.word	0x00000000
        /*0010*/ 	.short	0x0002
        /*0012*/ 	.short	0x000c
        /*0014*/ 	.byte	0x00, 0xf0, 0x11, 0x00


	//----- nvinfo : EIATTR_KPARAM_INFO
	.align		4
.L_69:
        /*0018*/ 	.byte	0x04, 0x17
        /*001a*/ 	.short	(.L_71 - .L_70)
.L_70:
        /*001c*/ 	.word	0x00000000
        /*0020*/ 	.short	0x0001
        /*0022*/ 	.short	0x0008
        /*0024*/ 	.byte	0x00, 0xf0, 0x11, 0x00


	//----- nvinfo : EIATTR_KPARAM_INFO
	.align		4
.L_71:
        /*0028*/ 	.byte	0x04, 0x17
        /*002a*/ 	.short	(.L_73 - .L_72)
.L_72:
        /*002c*/ 	.word	0x00000000
        /*0030*/ 	.short	0x0000
        /*0032*/ 	.short	0x0000
        /*0034*/ 	.byte	0x00, 0xf5, 0x21, 0x00


	//----- nvinfo : EIATTR_SPARSE_MMA_MASK
	.align		4
.L_73:
        /*0038*/ 	.byte	0x03, 0x50
        /*003a*/ 	.short	0x0000


	//----- nvinfo : EIATTR_MAXREG_COUNT
	.align		4
        /*003c*/ 	.byte	0x03, 0x1b
        /*003e*/ 	.short	0x00ff


	//----- nvinfo : EIATTR_NUM_BARRIERS
	.align		4
        /*0040*/ 	.byte	0x02, 0x4c
        /*0042*/ 	.byte	0x01
	.zero		1


	//----- nvinfo : EIATTR_MERCURY_ISA_VERSION
	.align		4
        /*0044*/ 	.byte	0x03, 0x5f
        /*0046*/ 	.short	0x0101


	//----- nvinfo : EIATTR_VRC_CTA_INIT_COUNT
	.align		4
        /*0048*/ 	.byte	0x02, 0x4a
	.zero		1
	.zero		1


	//----- nvinfo : EIATTR_EXIT_INSTR_OFFSETS
	.align		4
        /*004c*/ 	.byte	0x04, 0x1c
        /*004e*/ 	.short	(.L_75 - .L_74)


	//   ....[0]....
.L_74:
        /*0050*/ 	.word	0x000007f0


	//----- nvinfo : EIATTR_CBANK_PARAM_SIZE
	.align		4
.L_75:
        /*0054*/ 	.byte	0x03, 0x19
        /*0056*/ 	.short	0x0010


	//----- nvinfo : EIATTR_PARAM_CBANK
	.align		4
        /*0058*/ 	.byte	0x04, 0x0a
        /*005a*/ 	.short	(.L_77 - .L_76)
	.align		4
.L_76:
        /*005c*/ 	.word	index@(.nv.constant0._Z6phase1Piii)
        /*0060*/ 	.short	0x0380
        /*0062*/ 	.short	0x0010


	//----- nvinfo : EIATTR_SW_WAR
	.align		4
.L_77:
        /*0064*/ 	.byte	0x04, 0x36
        /*0066*/ 	.short	(.L_79 - .L_78)
.L_78:
        /*0068*/ 	.word	0x00000008
.L_79:


//--------------------- .nv.callgraph             --------------------------
	.section	.nv.callgraph,"",@"SHT_CUDA_CALLGRAPH"
	.align	4
	.sectionentsize	8
	.align		4
        /*0000*/ 	.word	0x00000000
	.align		4
        /*0004*/ 	.word	0xffffffff
	.align		4
        /*0008*/ 	.word	0x00000000
	.align		4
        /*000c*/ 	.word	0xfffffffe
	.align		4
        /*0010*/ 	.word	0x00000000
	.align		4
        /*0014*/ 	.word	0xfffffffd
	.align		4
        /*0018*/ 	.word	0x00000000
	.align		4
        /*001c*/ 	.word	0xfffffffc


//--------------------- .text._Z6phase3Piii       --------------------------
	.section	.text._Z6phase3Piii,"ax",@progbits
	.align	128
        .global         _Z6phase3Piii
        .type           _Z6phase3Piii,@function
        .size           _Z6phase3Piii,(.L_x_8 - _Z6phase3Piii)
        .other          _Z6phase3Piii,@"STO_CUDA_ENTRY STV_DEFAULT"
_Z6phase3Piii:
.text._Z6phase3Piii:
[----:B------:R-:W-:Y:S08]  /*0000*/  LDC R1, c[0x0][0x37c] ;  /* 0x0000df00ff017b82 */ /* 0x000ff00000000800 */
[----:B------:R-:W0:Y:S08]  /*0010*/  S2UR UR4, SR_CTAID.X ;  /* 0x00000000000479c3 */ /* 0x000e300000002500 */
[----:B------:R-:W0:Y:S08]  /*0020*/  LDC R2, c[0x0][0x388] ;  /* 0x0000e200ff027b82 */ /* 0x000e300000000800 */
[----:B------:R-:W1:Y:S01]  /*0030*/  S2UR UR5, SR_CTAID.Y ;  /* 0x00000000000579c3 */ /* 0x000e620000002600 */
[----:B0-----:R-:W-:-:S04]  /*0040*/  ISETP.NE.AND P0, PT, R2, UR4, PT ;  /* 0x0000000402007c0c */ /* 0x001fc8000bf05270 */
[----:B-1----:R-:W-:-:S13]  /*0050*/  ISETP.EQ.OR P0, PT, R2, UR5, !P0 ;  /* 0x0000000502007c0c */ /* 0x002fda000c702670 */
[----:B------:R-:W-:Y:S05]  /*0060*/  @P0 EXIT ;  /* 0x000000000000094d */ /* 0x000fea0003800000 */
[----:B------:R-:W0:Y:S01]  /*0070*/  S2R R7, SR_TID.Y ;  /* 0x0000000000077919 */ /* 0x000e220000002200 */
[----:B------:R-:W1:Y:S01]  /*0080*/  LDC R11, c[0x0][0x38c] ;  /* 0x0000e300ff0b7b82 */ /* 0x000e620000000800 */
[----:B------:R-:W-:Y:S01]  /*0090*/  USHF.L.U32 UR4, UR4, 0x6, URZ ;  /* 0x0000000604047899 */ /* 0x000fe200080006ff */
[----:B------:R-:W-:Y:S01]  /*00a0*/  IMAD.SHL.U32 R2, R2, 0x40, RZ ;  /* 0x0000004002027824 */ /* 0x000fe200078e00ff */
[----:B------:R-:W0:Y:S01]  /*00b0*/  S2R R0, SR_TID.X ;  /* 0x0000000000007919 */ /* 0x000e220000002100 */
[----:B------:R-:W2:Y:S04]  /*00c0*/  LDCU.64 UR8, c[0x0][0x358] ;  /* 0x00006b00ff0877ac */ /* 0x000ea80008000a00 */
[----:B------:R-:W3:Y:S01]  /*00d0*/  LDC.64 R4, c[0x0][0x380] ;  /* 0x0000e000ff047b82 */ /* 0x000ee20000000a00 */
[----:B-1----:R-:W-:-:S04]  /*00e0*/  IMAD R3, R11, UR5, RZ ;  /* 0x000000050b037c24 */ /* 0x002fc8000f8e02ff */
[C---:B------:R-:W-:Y:S01]  /*00f0*/  IMAD R6, R3.reuse, 0x40, R2 ;  /* 0x0000004003067824 */ /* 0x040fe200078e0202 */
[----:B------:R-:W-:Y:S01]  /*0100*/  LEA R8, R3, UR4, 0x6 ;  /* 0x0000000403087c11 */ /* 0x000fe2000f8e30ff */
[-C--:B------:R-:W-:Y:S02]  /*0110*/  IMAD R2, R2, R11.reuse, UR4 ;  /* 0x0000000402027e24 */ /* 0x080fe4000f8e020b */
[----:B0-----:R-:W-:-:S04]  /*0120*/  IMAD R9, R7, R11, R0 ;  /* 0x0000000b07097224 */ /* 0x001fc800078e0200 */
[--C-:B------:R-:W-:Y:S02]  /*0130*/  IMAD R11, R11, 0x20, R9.reuse ;  /* 0x000000200b0b7824 */ /* 0x100fe400078e0209 */
[C---:B------:R-:W-:Y:S02]  /*0140*/  IMAD.IADD R19, R6.reuse, 0x1, R9 ;  /* 0x0000000106137824 */ /* 0x040fe400078e0209 */
[----:B------:R-:W-:Y:S01]  /*0150*/  IMAD.IADD R17, R6, 0x1, R11 ;  /* 0x0000000106117824 */ /* 0x000fe200078e020b */
[----:B------:R-:W-:Y:S01]  /*0160*/  IADD3 R25, PT, PT, R11, R8, RZ ;  /* 0x000000080b197210 */ /* 0x000fe20007ffe0ff */
[--C-:B------:R-:W-:Y:S02]  /*0170*/  IMAD.IADD R3, R9, 0x1, R2.reuse ;  /* 0x0000000109037824 */ /* 0x100fe400078e0202 */
[----:B------:R-:W-:Y:S02]  /*0180*/  IMAD.IADD R21, R11, 0x1, R2 ;  /* 0x000000010b157824 */ /* 0x000fe400078e0202 */
[----:B------:R-:W-:-:S02]  /*0190*/  IMAD.IADD R23, R9, 0x1, R8 ;  /* 0x0000000109177824 */ /* 0x000fc400078e0208 */
[----:B---3--:R-:W-:-:S04]  /*01a0*/  IMAD.WIDE R18, R19, 0x4, R4 ;  /* 0x0000000413127825 */ /* 0x008fc800078e0204 */
[--C-:B------:R-:W-:Y:S01]  /*01b0*/  IMAD.WIDE R16, R17, 0x4, R4.reuse ;  /* 0x0000000411107825 */ /* 0x100fe200078e0204 */
[----:B--2---:R-:W2:Y:S03]  /*01c0*/  LDG.E R12, desc[UR8][R18.64] ;  /* 0x00000008120c7981 */ /* 0x004ea6000c1e1900 */
[--C-:B------:R-:W-:Y:S01]  /*01d0*/  IMAD.WIDE R8, R3, 0x4, R4.reuse ;  /* 0x0000000403087825 */ /* 0x100fe200078e0204 */
[----:B------:R-:W3:Y:S03]  /*01e0*/  LDG.E R13, desc[UR8][R18.64+0x80] ;  /* 0x00008008120d7981 */ /* 0x000ee6000c1e1900 */
[--C-:B------:R-:W-:Y:S01]  /*01f0*/  IMAD.WIDE R10, R21, 0x4, R4.reuse ;  /* 0x00000004150a7825 */ /* 0x100fe200078e0204 */
[----:B------:R-:W4:Y:S03]  /*0200*/  LDG.E R14, desc[UR8][R16.64] ;  /* 0x00000008100e7981 */ /* 0x000f26000c1e1900 */
[--C-:B------:R-:W-:Y:S01]  /*0210*/  IMAD.WIDE R2, R23, 0x4, R4.reuse ;  /* 0x0000000417027825 */ /* 0x100fe200078e0204 */
[----:B------:R-:W5:Y:S03]  /*0220*/  LDG.E R15, desc[UR8][R16.64+0x80] ;  /* 0x00008008100f7981 */ /* 0x000f66000c1e1900 */
[----:B------:R-:W-:Y:S01]  /*0230*/  IMAD.WIDE R4, R25, 0x4, R4 ;  /* 0x0000000419047825 */ /* 0x000fe200078e0204 */
[----:B------:R-:W5:Y:S04]  /*0240*/  LDG.E R20, desc[UR8][R8.64] ;  /* 0x0000000808147981 */ /* 0x000f68000c1e1900 */
[----:B------:R0:W5:Y:S04]  /*0250*/  LDG.E R22, desc[UR8][R8.64+0x80] ;  /* 0x0000800808167981 */ /* 0x000168000c1e1900 */
[----:B------:R-:W5:Y:S04]  /*0260*/  LDG.E R24, desc[UR8][R10.64] ;  /* 0x000000080a187981 */ /* 0x000f68000c1e1900 */
[----:B------:R1:W5:Y:S04]  /*0270*/  LDG.E R26, desc[UR8][R10.64+0x80] ;  /* 0x000080080a1a7981 */ /* 0x000368000c1e1900 */
[----:B------:R-:W5:Y:S04]  /*0280*/  LDG.E R23, desc[UR8][R2.64] ;  /* 0x0000000802177981 */ /* 0x000f68000c1e1900 */
[----:B------:R-:W5:Y:S04]  /*0290*/  LDG.E R25, desc[UR8][R2.64+0x80] ;  /* 0x0000800802197981 */ /* 0x000f68000c1e1900 */
[----:B------:R-:W5:Y:S04]  /*02a0*/  LDG.E R27, desc[UR8][R4.64] ;  /* 0x00000008041b7981 */ /* 0x000f68000c1e1900 */
[----:B------:R-:W5:Y:S01]  /*02b0*/  LDG.E R29, desc[UR8][R4.64+0x80] ;  /* 0x00008008041d7981 */ /* 0x000f62000c1e1900 */
[----:B------:R-:W0:Y:S01]  /*02c0*/  S2UR UR7, SR_CgaCtaId ;  /* 0x00000000000779c3 */ /* 0x000e220000008800 */
[----:B------:R-:W-:-:S02]  /*02d0*/  UMOV UR4, 0x400 ;  /* 0x0000040000047882 */ /* 0x000fc40000000000 */
[----:B------:R-:W-:Y:S02]  /*02e0*/  UIADD3 UR5, UPT, UPT, UR4, 0x8000, URZ ;  /* 0x0000800004057890 */ /* 0x000fe4000fffe0ff */
[----:B------:R-:W-:Y:S02]  /*02f0*/  UIADD3 UR6, UPT, UPT, UR4, 0x4000, URZ ;  /* 0x0000400004067890 */ /* 0x000fe4000fffe0ff */
[----:B0-----:R-:W-:Y:S02]  /*0300*/  ULEA UR5, UR7, UR5, 0x18 ;  /* 0x0000000507057291 */ /* 0x001fe4000f8ec0ff */
[----:B------:R-:W-:Y:S02]  /*0310*/  ULEA UR6, UR7, UR6, 0x18 ;  /* 0x0000000607067291 */ /* 0x000fe4000f8ec0ff */
[----:B------:R-:W-:Y:S02]  /*0320*/  ULEA UR4, UR7, UR4, 0x18 ;  /* 0x0000000407047291 */ /* 0x000fe4000f8ec0ff */
[----:B------:R-:W-:-:S02]  /*0330*/  LEA R9, R7, UR5, 0x8 ;  /* 0x0000000507097c11 */ /* 0x000fc4000f8e40ff */
[C---:B-1----:R-:W-:Y:S02]  /*0340*/  LEA R11, R7.reuse, UR6, 0x8 ;  /* 0x00000006070b7c11 */ /* 0x042fe4000f8e40ff */
[----:B------:R-:W-:Y:S01]  /*0350*/  LEA R7, R7, UR4, 0x8 ;  /* 0x0000000407077c11 */ /* 0x000fe2000f8e40ff */
[C---:B------:R-:W-:Y:S02]  /*0360*/  IMAD R8, R0.reuse, 0x4, R9 ;  /* 0x0000000400087824 */ /* 0x040fe400078e0209 */
[C---:B------:R-:W-:Y:S02]  /*0370*/  IMAD R11, R0.reuse, 0x4, R11 ;  /* 0x00000004000b7824 */ /* 0x040fe400078e020b */
[C---:B------:R-:W-:Y:S01]  /*0380*/  IMAD R6, R0.reuse, 0x4, R7 ;  /* 0x0000000400067824 */ /* 0x040fe200078e0207 */
[----:B------:R-:W-:Y:S01]  /*0390*/  LEA R16, R0, UR6, 0x2 ;  /* 0x0000000600107c11 */ /* 0x000fe2000f8e10ff */
[----:B------:R-:W-:-:S03]  /*03a0*/  VIADD R0, R9, 0x2000 ;  /* 0x0000200009007836 */ /* 0x000fc60000000000 */
[----:B------:R-:W-:Y:S01]  /*03b0*/  IADD3 R16, PT, PT, R16, 0x200, RZ ;  /* 0x0000020010107810 */ /* 0x000fe20007ffe0ff */
[----:B------:R-:W-:Y:S01]  /*03c0*/  UMOV UR4, 0x2000 ;  /* 0x0000200000047882 */ /* 0x000fe20000000000 */
[----:B--2---:R0:W-:Y:S04]  /*03d0*/  STS [R8], R12 ;  /* 0x0000000c08007388 */ /* 0x0041e80000000800 */
[----:B---3--:R0:W-:Y:S04]  /*03e0*/  STS [R8+0x80], R13 ;  /* 0x0000800d08007388 */ /* 0x0081e80000000800 */
[----:B----4-:R0:W-:Y:S04]  /*03f0*/  STS [R8+0x2000], R14 ;  /* 0x0020000e08007388 */ /* 0x0101e80000000800 */
[----:B-----5:R0:W-:Y:S04]  /*0400*/  STS [R8+0x2080], R15 ;  /* 0x0020800f08007388 */ /* 0x0201e80000000800 */
[----:B------:R0:W-:Y:S04]  /*0410*/  STS [R11], R20 ;  /* 0x000000140b007388 */ /* 0x0001e80000000800 */
[----:B------:R0:W-:Y:S04]  /*0420*/  STS [R11+0x80], R22 ;  /* 0x000080160b007388 */ /* 0x0001e80000000800 */
[----:B------:R0:W-:Y:S04]  /*0430*/  STS [R11+0x2000], R24 ;  /* 0x002000180b007388 */ /* 0x0001e80000000800 */
[----:B------:R0:W-:Y:S04]  /*0440*/  STS [R11+0x2080], R26 ;  /* 0x0020801a0b007388 */ /* 0x0001e80000000800 */
[----:B------:R0:W-:Y:S04]  /*0450*/  STS [R6], R23 ;  /* 0x0000001706007388 */ /* 0x0001e80000000800 */
[----:B------:R0:W-:Y:S04]  /*0460*/  STS [R6+0x80], R25 ;  /* 0x0000801906007388 */ /* 0x0001e80000000800 */
[----:B------:R0:W-:Y:S04]  /*0470*/  STS [R6+0x2000], R27 ;  /* 0x0020001b06007388 */ /* 0x0001e80000000800 */
[----:B------:R0:W-:Y:S01]  /*0480*/  STS [R6+0x2080], R29 ;  /* 0x0020801d06007388 */ /* 0x0001e20000000800 */
[----:B------:R-:W-:Y:S06]  /*0490*/  BAR.SYNC.DEFER_BLOCKING 0x0 ;  /* 0x0000000000007b1d */ /* 0x000fec0000010000 */
[----:B------:R0:W1:Y:S04]  /*04a0*/  LDS R21, [R6] ;  /* 0x0000000006157984 */ /* 0x0000680000000800 */
[----:B------:R0:W2:Y:S04]  /*04b0*/  LDS R7, [R6+0x80] ;  /* 0x0000800006077984 */ /* 0x0000a80000000800 */
[----:B------:R0:W3:Y:S04]  /*04c0*/  LDS R19, [R6+0x2000] ;  /* 0x0020000006137984 */ /* 0x0000e80000000800 */
[----:B------:R0:W4:Y:S02]  /*04d0*/  LDS R17, [R6+0x2080] ;  /* 0x0020800006117984 */ /* 0x0001240000000800 */
.L_x_0:
[----:B0-----:R-:W-:Y:S01]  /*04e0*/  LDS R24, [R16+-0x200] ;  /* 0xfffe000010187984 */ /* 0x001fe20000000800 */
[----:B------:R-:W-:-:S03]  /*04f0*/  UIADD3 UR4, UPT, UPT, UR4, 0x10, URZ ;  /* 0x0000001004047890 */ /* 0x000fc6000fffe0ff */
[----:B------:R-:W1:Y:S01]  /*0500*/  LDS.128 R8, [R0+-0x2000] ;  /* 0xffe0000000087984 */ /* 0x000e620000000c00 */
[----:B------:R-:W-:-:S03]  /*0510*/  UISETP.NE.AND UP0, UPT, UR4, 0x2100, UPT ;  /* 0x000021000400788c */ /* 0x000fc6000bf05270 */
[----:B------:R0:W3:Y:S04]  /*0520*/  LDS.128 R12, [R0] ;  /* 0x00000000000c7984 */ /* 0x0000e80000000c00 */
[----:B------:R-:W2:Y:S04]  /*0530*/  LDS R22, [R16+-0x180] ;  /* 0xfffe800010167984 */ /* 0x000ea80000000800 */
[----:B------:R-:W5:Y:S01]  /*0540*/  LDS R20, [R16+-0x100] ;  /* 0xffff000010147984 */ /* 0x000f620000000800 */
[----:B0-----:R-:W-:-:S03]  /*0550*/  VIADD R0, R0, 0x10 ;  /* 0x0000001000007836 */ /* 0x001fc60000000000 */
[----:B------:R-:W0:Y:S04]  /*0560*/  LDS R18, [R16+-0x80] ;  /* 0xffff800010127984 */ /* 0x000e280000000800 */
[----:B------:R-:W0:Y:S04]  /*0570*/  LDS R25, [R16] ;  /* 0x0000000010197984 */ /* 0x000e280000000800 */
[----:B------:R-:W0:Y:S04]  /*0580*/  LDS R23, [R16+0x80] ;  /* 0x0000800010177984 */ /* 0x000e280000000800 */
[----:B------:R-:W0:Y:S01]  /*0590*/  LDS R26, [R16+0x100] ;  /* 0x00010000101a7984 */ /* 0x000e220000000800 */
[----:B-1----:R-:W-:-:S02]  /*05a0*/  VIADDMNMX R21, R24, R8, R21, PT ;  /* 0x0000000818157246 */ /* 0x002fc40003800115 */
[----:B---3--:R-:W-:Y:S02]  /*05b0*/  VIADDMNMX R19, R24, R12, R19, PT ;  /* 0x0000000c18137246 */ /* 0x008fe40003800113 */
[----:B------:R1:W3:Y:S01]  /*05c0*/  LDS R24, [R16+0x180] ;  /* 0x0001800010187984 */ /* 0x0002e20000000800 */
[C---:B--2---:R-:W-:Y:S02]  /*05d0*/  VIADDMNMX R7, R22.reuse, R8, R7, PT ;  /* 0x0000000816077246 */ /* 0x044fe40003800107 */
[----:B----4-:R-:W-:Y:S02]  /*05e0*/  VIADDMNMX R12, R22, R12, R17, PT ;  /* 0x0000000c160c7246 */ /* 0x010fe40003800111 */
[C---:B-----5:R-:W-:Y:S02]  /*05f0*/  VIADDMNMX R21, R20.reuse, R9, R21, PT ;  /* 0x0000000914157246 */ /* 0x060fe40003800115 */
[----:B------:R-:W-:Y:S01]  /*0600*/  VIADDMNMX R19, R20, R13, R19, PT ;  /* 0x0000000d14137246 */ /* 0x000fe20003800113 */
[----:B-1----:R-:W-:Y:S01]  /*0610*/  VIADD R16, R16, 0x400 ;  /* 0x0000040010107836 */ /* 0x002fe20000000000 */
[----:B0-----:R-:W-:-:S02]  /*0620*/  VIADDMNMX R7, R18, R9, R7, PT ;  /* 0x0000000912077246 */ /* 0x001fc40003800107 */
[----:B------:R-:W-:Y:S02]  /*0630*/  VIADDMNMX R12, R18, R13, R12, PT ;  /* 0x0000000d120c7246 */ /* 0x000fe4000380010c */
[C---:B------:R-:W-:Y:S02]  /*0640*/  VIADDMNMX R21, R25.reuse, R10, R21, PT ;  /* 0x0000000a19157246 */ /* 0x040fe40003800115 */
[----:B------:R-:W-:Y:S02]  /*0650*/  VIADDMNMX R19, R25, R14, R19, PT ;  /* 0x0000000e19137246 */ /* 0x000fe40003800113 */
[C---:B------:R-:W-:Y:S02]  /*0660*/  VIADDMNMX R7, R23.reuse, R10, R7, PT ;  /* 0x0000000a17077246 */ /* 0x040fe40003800107 */
[----:B------:R-:W-:Y:S02]  /*0670*/  VIADDMNMX R12, R23, R14, R12, PT ;  /* 0x0000000e170c7246 */ /* 0x000fe4000380010c */
[----:B------:R-:W-:-:S02]  /*0680*/  VIADDMNMX R21, R26, R11, R21, PT ;  /* 0x0000000b1a157246 */ /* 0x000fc40003800115 */
[----:B------:R-:W-:Y:S02]  /*0690*/  VIADDMNMX R19, R26, R15, R19, PT ;  /* 0x0000000f1a137246 */ /* 0x000fe40003800113 */
[C---:B---3--:R-:W-:Y:S02]  /*06a0*/  VIADDMNMX R7, R24.reuse, R11, R7, PT ;  /* 0x0000000b18077246 */ /* 0x048fe40003800107 */
[----:B------:R-:W-:Y:S01]  /*06b0*/  VIADDMNMX R17, R24, R15, R12, PT ;  /* 0x0000000f18117246 */ /* 0x000fe2000380010c */
[----:B------:R-:W-:Y:S06]  /*06c0*/  BRA.U UP0, `(.L_x_0) ;  /* 0xfffffffd00847547 */ /* 0x000fec000b83ffff */
[----:B------:R-:W-:Y:S04]  /*06d0*/  STG.E desc[UR8][R2.64], R21 ;  /* 0x0000001502007986 */ /* 0x000fe8000c101908 */
[----:B------:R-:W-:Y:S04]  /*06e0*/  STG.E desc[UR8][R2.64+0x80], R7 ;  /* 0x0000800702007986 */ /* 0x000fe8000c101908 */
[----:B------:R-:W-:Y:S04]  /*06f0*/  STS [R6], R21 ;  /* 0x0000001506007388 */ /* 0x000fe80000000800 */
[----:B------:R-:W-:Y:S04]  /*0700*/  STS [R6+0x80], R7 ;  /* 0x0000800706007388 */ /* 0x000fe80000000800 */
[----:B------:R-:W-:Y:S04]  /*0710*/  STS [R6+0x2000], R19 ;  /* 0x0020001306007388 */ /* 0x000fe80000000800 */
[----:B------:R-:W-:Y:S04]  /*0720*/  STS [R6+0x2080], R17 ;  /* 0x0020801106007388 */ /* 0x000fe80000000800 */
[----:B------:R-:W-:Y:S04]  /*0730*/  STG.E desc[UR8][R4.64], R19 ;  /* 0x0000001304007986 */ /* 0x000fe8000c101908 */
[----:B------:R-:W-:Y:S01]  /*0740*/  STG.E desc[UR8][R4.64+0x80], R17 ;  /* 0x0000801104007986 */ /* 0x000fe2000c101908 */
[----:B------:R-:W-:Y:S05]  /*0750*/  EXIT ;  /* 0x000000000000794d */ /* 0x000fea0003800000 */
.L_x_1:
[----:B------:R-:W-:-:S00]  /*0760*/  BRA `(.L_x_1) ;  /* 0xfffffffc00fc7947 */ /* 0x000fc0000383ffff */
[----:B------:R-:W-:-:S00]  /*0770*/  NOP ;  /* 0x0000000000007918 */ /* 0x000fc00000000000 */
        /* <DEDUP_REMOVED lines=8> */
.L_x_8:


//--------------------- .text._Z10phase2_rowPiii  --------------------------
	.section	.text._Z10phase2_rowPiii,"ax",@progbits
	.align	128
        .global         _Z10phase2_rowPiii
        .type           _Z10phase2_rowPiii,@function
        .size           _Z10phase2_rowPiii,(.L_x_9 - _Z10phase2_rowPiii)
        .other          _Z10phase2_rowPiii,@"STO_CUDA_ENTRY STV_DEFAULT"
_Z10phase2_rowPiii:
.text._Z10phase2_rowPiii:
[----:B------:R-:W-:Y:S01]  /*0000*/  LDC R1, c[0x0][0x37c] ;  /* 0x0000df00ff017b82 */ /* 0x000fe20000000800 */
[----:B------:R-:W0:Y:S07]  /*0010*/  S2R R6, SR_CTAID.X ;  /* 0x0000000000067919 */ /* 0x000e2e0000002500 */
[----:B------:R-:W0:Y:S02]  /*0020*/  LDC R3, c[0x0][0x388] ;  /* 0x0000e200ff037b82 */ /* 0x000e240000000800 */
[----:B0-----:R-:W-:-:S13]  /*0030*/  ISETP.NE.AND P0, PT, R6, R3, PT ;  /* 0x000000030600720c */ /* 0x001fda0003f05270 */
[----:B------:R-:W-:Y:S05]  /*0040*/  @!P0 EXIT ;  /* 0x000000000000894d */ /* 0x000fea0003800000 */
[----:B------:R-:W0:Y:S01]  /*0050*/  S2R R7, SR_TID.Y ;  /* 0x0000000000077919 */ /* 0x000e220000002200 */
[----:B------:R-:W1:Y:S01]  /*0060*/  LDC R11, c[0x0][0x38c] ;  /* 0x0000e300ff0b7b82 */ /* 0x000e620000000800 */
[----:B------:R-:W-:Y:S01]  /*0070*/  IMAD.SHL.U32 R2, R3, 0x40, RZ ;  /* 0x0000004003027824 */ /* 0x000fe200078e00ff */
[----:B------:R-:W2:Y:S01]  /*0080*/  LDCU.64 UR8, c[0x0][0x358] ;  /* 0x00006b00ff0877ac */ /* 0x000ea20008000a00 */
[----:B------:R-:W0:Y:S05]  /*0090*/  S2R R0, SR_TID.X ;  /* 0x0000000000007919 */ /* 0x000e2a0000002100 */
[----:B------:R-:W3:Y:S01]  /*00a0*/  LDC.64 R4, c[0x0][0x380] ;  /* 0x0000e000ff047b82 */ /* 0x000ee20000000a00 */
[----:B-1----:R-:W-:-:S04]  /*00b0*/  IMAD R3, R2, R11, RZ ;  /* 0x0000000b02037224 */ /* 0x002fc800078e02ff */
[--C-:B------:R-:W-:Y:S02]  /*00c0*/  IMAD.IADD R2, R2, 0x1, R3.reuse ;  /* 0x0000000102027824 */ /* 0x100fe400078e0203 */
[----:B------:R-:W-:Y:S02]  /*00d0*/  IMAD R6, R6, 0x40, R3 ;  /* 0x0000004006067824 */ /* 0x000fe400078e0203 */
[----:B0-----:R-:W-:-:S04]  /*00e0*/  IMAD R9, R7, R11, R0 ;  /* 0x0000000b07097224 */ /* 0x001fc800078e0200 */
[--C-:B------:R-:W-:Y:S02]  /*00f0*/  IMAD R11, R11, 0x20, R9.reuse ;  /* 0x000000200b0b7824 */ /* 0x100fe400078e0209 */
[C---:B------:R-:W-:Y:S02]  /*0100*/  IMAD.IADD R3, R2.reuse, 0x1, R9 ;  /* 0x0000000102037824 */ /* 0x040fe400078e0209 */
[----:B------:R-:W-:Y:S02]  /*0110*/  IMAD.IADD R13, R2, 0x1, R11 ;  /* 0x00000001020d7824 */ /* 0x000fe400078e020b */
[--C-:B------:R-:W-:Y:S02]  /*0120*/  IMAD.IADD R15, R9, 0x1, R6.reuse ;  /* 0x00000001090f7824 */ /* 0x100fe400078e0206 */
[----:B------:R-:W-:Y:S02]  /*0130*/  IMAD.IADD R17, R11, 0x1, R6 ;  /* 0x000000010b117824 */ /* 0x000fe400078e0206 */
[----:B---3--:R-:W-:-:S04]  /*0140*/  IMAD.WIDE R8, R3, 0x4, R4 ;  /* 0x0000000403087825 */ /* 0x008fc800078e0204 */
[--C-:B------:R-:W-:Y:S01]  /*0150*/  IMAD.WIDE R10, R13, 0x4, R4.reuse ;  /* 0x000000040d0a7825 */ /* 0x100fe200078e0204 */
[----:B--2---:R-:W2:Y:S03]  /*0160*/  LDG.E R12, desc[UR8][R8.64] ;  /* 0x00000008080c7981 */ /* 0x004ea6000c1e1900 */
[--C-:B------:R-:W-:Y:S01]  /*0170*/  IMAD.WIDE R2, R15, 0x4, R4.reuse ;  /* 0x000000040f027825 */ /* 0x100fe200078e0204 */
[----:B------:R0:W3:Y:S03]  /*0180*/  LDG.E R14, desc[UR8][R8.64+0x80] ;  /* 0x00008008080e7981 */ /* 0x0000e6000c1e1900 */
[----:B------:R-:W-:Y:S01]  /*0190*/  IMAD.WIDE R4, R17, 0x4, R4 ;  /* 0x0000000411047825 */ /* 0x000fe200078e0204 */
[----:B------:R-:W4:Y:S04]  /*01a0*/  LDG.E R16, desc[UR8][R10.64] ;  /* 0x000000080a107981 */ /* 0x000f28000c1e1900 */
        /* <DEDUP_REMOVED lines=8> */
[----:B0-----:R-:W-:Y:S02]  /*0230*/  ULEA UR4, UR6, UR4, 0x18 ;  /* 0x0000000406047291 */ /* 0x001fe4000f8ec0ff */
[----:B------:R-:W-:-:S04]  /*0240*/  ULEA UR5, UR6, UR5, 0x18 ;  /* 0x0000000506057291 */ /* 0x000fc8000f8ec0ff */
[C---:B------:R-:W-:Y:S02]  /*0250*/  LEA R9, R7.reuse, UR4, 0x8 ;  /* 0x0000000407097c11 */ /* 0x040fe4000f8e40ff */
[----:B-1----:R-:W-:-:S03]  /*0260*/  LEA R11, R7, UR5, 0x8 ;  /* 0x00000005070b7c11 */ /* 0x002fc6000f8e40ff */
[C---:B------:R-:W-:Y:S02]  /*0270*/  IMAD R7, R0.reuse, 0x4, R9 ;  /* 0x0000000400077824 */ /* 0x040fe400078e0209 */
[C---:B------:R-:W-:Y:S01]  /*0280*/  IMAD R6, R0.reuse, 0x4, R11 ;  /* 0x0000000400067824 */ /* 0x040fe200078e020b */
[----:B------:R-:W-:Y:S01]  /*0290*/  LEA R8, R0, UR5, 0x2 ;  /* 0x0000000500087c11 */ /* 0x000fe2000f8e10ff */
[----:B------:R-:W-:Y:S01]  /*02a0*/  VIADD R0, R9, 0x2000 ;  /* 0x0000200009007836 */ /* 0x000fe20000000000 */
[----:B------:R-:W-:Y:S01]  /*02b0*/  UMOV UR4, 0x2000 ;  /* 0x0000200000047882 */ /* 0x000fe20000000000 */
[----:B--2---:R-:W-:Y:S04]  /*02c0*/  STS [R7], R12 ;  /* 0x0000000c07007388 */ /* 0x004fe80000000800 */
[----:B---3--:R-:W-:Y:S04]  /*02d0*/  STS [R7+0x80], R14 ;  /* 0x0000800e07007388 */ /* 0x008fe80000000800 */
[----:B----4-:R-:W-:Y:S04]  /*02e0*/  STS [R7+0x2000], R16 ;  /* 0x0020001007007388 */ /* 0x010fe80000000800 */
[----:B-----5:R0:W-:Y:S04]  /*02f0*/  STS [R7+0x2080], R18 ;  /* 0x0020801207007388 */ /* 0x0201e80000000800 */
[----:B------:R1:W-:Y:S04]  /*0300*/  STS [R6], R13 ;  /* 0x0000000d06007388 */ /* 0x0003e80000000800 */
[----:B------:R1:W-:Y:S04]  /*0310*/  STS [R6+0x80], R15 ;  /* 0x0000800f06007388 */ /* 0x0003e80000000800 */
[----:B------:R1:W-:Y:S04]  /*0320*/  STS [R6+0x2000], R17 ;  /* 0x0020001106007388 */ /* 0x0003e80000000800 */
[----:B------:R1:W-:Y:S01]  /*0330*/  STS [R6+0x2080], R19 ;  /* 0x0020801306007388 */ /* 0x0003e20000000800 */
[----:B------:R-:W-:Y:S06]  /*0340*/  BAR.SYNC.DEFER_BLOCKING 0x0 ;  /* 0x0000000000007b1d */ /* 0x000fec0000010000 */
[----:B------:R1:W2:Y:S04]  /*0350*/  LDS R11, [R6] ;  /* 0x00000000060b7984 */ /* 0x0002a80000000800 */
[----:B------:R1:W3:Y:S04]  /*0360*/  LDS R21, [R6+0x80] ;  /* 0x0000800006157984 */ /* 0x0002e80000000800 */
[----:B------:R1:W4:Y:S04]  /*0370*/  LDS R23, [R6+0x2000] ;  /* 0x0020000006177984 */ /* 0x0003280000000800 */
[----:B------:R1:W1:Y:S01]  /*0380*/  LDS R25, [R6+0x2080] ;  /* 0x0020800006197984 */ /* 0x0002620000000800 */
[----:B0-----:R-:W-:-:S07]  /*0390*/  VIADD R7, R8, 0x200 ;  /* 0x0000020008077836 */ /* 0x001fce0000000000 */
.L_x_2:
[----:B------:R-:W-:Y:S01]  /*03a0*/  LDS R8, [R0+-0x2000] ;  /* 0xffe0000000087984 */ /* 0x000fe20000000800 */
[----:B------:R-:W-:-:S03]  /*03b0*/  UIADD3 UR4, UPT, UPT, UR4, 0x10, URZ ;  /* 0x0000001004047890 */ /* 0x000fc6000fffe0ff */
[----:B------:R-:W2:Y:S01]  /*03c0*/  LDS R9, [R7+-0x200] ;  /* 0xfffe000007097984 */ /* 0x000ea20000000800 */
[----:B------:R-:W-:Y:S01]  /*03d0*/  UISETP.NE.AND UP0, UPT, UR4, 0x2100, UPT ;  /* 0x000021000400788c */ /* 0x000fe2000bf05270 */
[----:B--2---:R-:W-:-:S05]  /*03e0*/  VIADDMNMX R9, R9, R8, R11, PT ;  /* 0x0000000809097246 */ /* 0x004fca000380010b */
[----:B------:R-:W-:Y:S04]  /*03f0*/  STS [R6], R9 ;  /* 0x0000000906007388 */ /* 0x000fe80000000800 */
[----:B------:R-:W3:Y:S02]  /*0400*/  LDS R10, [R7+-0x180] ;  /* 0xfffe8000070a7984 */ /* 0x000ee40000000800 */
[----:B---3--:R-:W-:-:S05]  /*0410*/  VIADDMNMX R21, R10, R8, R21, PT ;  /* 0x000000080a157246 */ /* 0x008fca0003800115 */
[----:B------:R-:W-:Y:S04]  /*0420*/  STS [R6+0x80], R21 ;  /* 0x0000801506007388 */ /* 0x000fe80000000800 */
[----:B------:R-:W-:Y:S04]  /*0430*/  LDS R8, [R0] ;  /* 0x0000000000087984 */ /* 0x000fe80000000800 */
[----:B------:R-:W4:Y:S02]  /*0440*/  LDS R10, [R7+-0x200] ;  /* 0xfffe0000070a7984 */ /* 0x000f240000000800 */
[----:B----4-:R-:W-:-:S05]  /*0450*/  VIADDMNMX R23, R10, R8, R23, PT ;  /* 0x000000080a177246 */ /* 0x010fca0003800117 */
[----:B------:R-:W-:Y:S04]  /*0460*/  STS [R6+0x2000], R23 ;  /* 0x0020001706007388 */ /* 0x000fe80000000800 */
[----:B------:R-:W1:Y:S02]  /*0470*/  LDS R10, [R7+-0x180] ;  /* 0xfffe8000070a7984 */ /* 0x000e640000000800 */
[----:B01----:R-:W-:-:S05]  /*0480*/  VIADDMNMX R25, R10, R8, R25, PT ;  /* 0x000000080a197246 */ /* 0x003fca0003800119 */
[----:B------:R-:W-:Y:S04]  /*0490*/  STS [R6+0x2080], R25 ;  /* 0x0020801906007388 */ /* 0x000fe80000000800 */
[----:B------:R-:W-:Y:S04]  /*04a0*/  LDS R8, [R0+-0x1ffc] ;  /* 0xffe0040000087984 */ /* 0x000fe80000000800 */
[----:B------:R-:W0:Y:S02]  /*04b0*/  LDS R10, [R7+-0x100] ;  /* 0xffff0000070a7984 */ /* 0x000e240000000800 */
[----:B0-----:R-:W-:-:S05]  /*04c0*/  VIADDMNMX R9, R10, R8, R9, PT ;  /* 0x000000080a097246 */ /* 0x001fca0003800109 */
[----:B------:R-:W-:Y:S04]  /*04d0*/  STS [R6], R9 ;  /* 0x0000000906007388 */ /* 0x000fe80000000800 */
[----:B------:R-:W0:Y:S02]  /*04e0*/  LDS R10, [R7+-0x80] ;  /* 0xffff8000070a7984 */ /* 0x000e240000000800 */
[----:B0-----:R-:W-:-:S05]  /*04f0*/  VIADDMNMX R21, R10, R8, R21, PT ;  /* 0x000000080a157246 */ /* 0x001fca0003800115 */
[----:B------:R-:W-:Y:S04]  /*0500*/  STS [R6+0x80], R21 ;  /* 0x0000801506007388 */ /* 0x000fe80000000800 */
[----:B------:R-:W-:Y:S04]  /*0510*/  LDS R8, [R0+0x4] ;  /* 0x0000040000087984 */ /* 0x000fe80000000800 */
[----:B------:R-:W0:Y:S02]  /*0520*/  LDS R10, [R7+-0x100] ;  /* 0xffff0000070a7984 */ /* 0x000e240000000800 */
[----:B0-----:R-:W-:-:S05]  /*0530*/  VIADDMNMX R23, R10, R8, R23, PT ;  /* 0x000000080a177246 */ /* 0x001fca0003800117 */
[----:B------:R-:W-:Y:S04]  /*0540*/  STS [R6+0x2000], R23 ;  /* 0x0020001706007388 */ /* 0x000fe80000000800 */
[----:B------:R-:W0:Y:S02]  /*0550*/  LDS R10, [R7+-0x80] ;  /* 0xffff8000070a7984 */ /* 0x000e240000000800 */
[----:B0-----:R-:W-:-:S05]  /*0560*/  VIADDMNMX R25, R10, R8, R25, PT ;  /* 0x000000080a197246 */ /* 0x001fca0003800119 */
[----:B------:R-:W-:Y:S04]  /*0570*/  STS [R6+0x2080], R25 ;  /* 0x0020801906007388 */ /* 0x000fe80000000800 */
[----:B------:R-:W-:Y:S04]  /*0580*/  LDS R8, [R0+-0x1ff8] ;  /* 0xffe0080000087984 */ /* 0x000fe80000000800 */
[----:B------:R-:W0:Y:S02]  /*0590*/  LDS R10, [R7] ;  /* 0x00000000070a7984 */ /* 0x000e240000000800 */
[----:B0-----:R-:W-:-:S05]  /*05a0*/  VIADDMNMX R9, R10, R8, R9, PT ;  /* 0x000000080a097246 */ /* 0x001fca0003800109 */
[----:B------:R-:W-:Y:S04]  /*05b0*/  STS [R6], R9 ;  /* 0x0000000906007388 */ /* 0x000fe80000000800 */
[----:B------:R-:W0:Y:S02]  /*05c0*/  LDS R10, [R7+0x80] ;  /* 0x00008000070a7984 */ /* 0x000e240000000800 */
[----:B0-----:R-:W-:-:S05]  /*05d0*/  VIADDMNMX R21, R10, R8, R21, PT ;  /* 0x000000080a157246 */ /* 0x001fca0003800115 */
[----:B------:R-:W-:Y:S04]  /*05e0*/  STS [R6+0x80], R21 ;  /* 0x0000801506007388 */ /* 0x000fe80000000800 */
[----:B------:R-:W-:Y:S04]  /*05f0*/  LDS R8, [R0+0x8] ;  /* 0x0000080000087984 */ /* 0x000fe80000000800 */
[----:B------:R-:W0:Y:S02]  /*0600*/  LDS R10, [R7] ;  /* 0x00000000070a7984 */ /* 0x000e240000000800 */
[----:B0-----:R-:W-:-:S05]  /*0610*/  VIADDMNMX R23, R10, R8, R23, PT ;  /* 0x000000080a177246 */ /* 0x001fca0003800117 */
[----:B------:R-:W-:Y:S04]  /*0620*/  STS [R6+0x2000], R23 ;  /* 0x0020001706007388 */ /* 0x000fe80000000800 */
[----:B------:R-:W0:Y:S02]  /*0630*/  LDS R10, [R7+0x80] ;  /* 0x00008000070a7984 */ /* 0x000e240000000800 */
[----:B0-----:R-:W-:-:S05]  /*0640*/  VIADDMNMX R25, R10, R8, R25, PT ;  /* 0x000000080a197246 */ /* 0x001fca0003800119 */
[----:B------:R-:W-:Y:S04]  /*0650*/  STS [R6+0x2080], R25 ;  /* 0x0020801906007388 */ /* 0x000fe80000000800 */
[----:B------:R-:W-:Y:S04]  /*0660*/  LDS R8, [R0+-0x1ff4] ;  /* 0xffe00c0000087984 */ /* 0x000fe80000000800 */
[----:B------:R-:W0:Y:S02]  /*0670*/  LDS R11, [R7+0x100] ;  /* 0x00010000070b7984 */ /* 0x000e240000000800 */
[----:B0-----:R-:W-:-:S05]  /*0680*/  VIADDMNMX R11, R11, R8, R9, PT ;  /* 0x000000080b0b7246 */ /* 0x001fca0003800109 */
[----:B------:R-:W-:Y:S04]  /*0690*/  STS [R6], R11 ;  /* 0x0000000b06007388 */ /* 0x000fe80000000800 */
[----:B------:R-:W0:Y:S02]  /*06a0*/  LDS R9, [R7+0x180] ;  /* 0x0001800007097984 */ /* 0x000e240000000800 */
[----:B0-----:R-:W-:-:S05]  /*06b0*/  VIADDMNMX R21, R9, R8, R21, PT ;  /* 0x0000000809157246 */ /* 0x001fca0003800115 */
[----:B------:R-:W-:Y:S04]  /*06c0*/  STS [R6+0x80], R21 ;  /* 0x0000801506007388 */ /* 0x000fe80000000800 */
[----:B------:R0:W-:Y:S04]  /*06d0*/  LDS R8, [R0+0xc] ;  /* 0x00000c0000087984 */ /* 0x0001e80000000800 */
[----:B------:R-:W1:Y:S01]  /*06e0*/  LDS R9, [R7+0x100] ;  /* 0x0001000007097984 */ /* 0x000e620000000800 */
[----:B0-----:R-:W-:Y:S01]  /*06f0*/  VIADD R0, R0, 0x10 ;  /* 0x0000001000007836 */ /* 0x001fe20000000000 */
[----:B-1----:R-:W-:-:S05]  /*0700*/  VIADDMNMX R23, R9, R8, R23, PT ;  /* 0x0000000809177246 */ /* 0x002fca0003800117 */
[----:B------:R-:W-:Y:S04]  /*0710*/  STS [R6+0x2000], R23 ;  /* 0x0020001706007388 */ /* 0x000fe80000000800 */
[----:B------:R0:W1:Y:S02]  /*0720*/  LDS R9, [R7+0x180] ;  /* 0x0001800007097984 */ /* 0x0000640000000800 */
[----:B0-----:R-:W-:Y:S01]  /*0730*/  VIADD R7, R7, 0x400 ;  /* 0x0000040007077836 */ /* 0x001fe20000000000 */
[----:B-1----:R-:W-:-:S05]  /*0740*/  VIADDMNMX R25, R9, R8, R25, PT ;  /* 0x0000000809197246 */ /* 0x002fca0003800119 */
[----:B------:R0:W-:Y:S01]  /*0750*/  STS [R6+0x2080], R25 ;  /* 0x0020801906007388 */ /* 0x0001e20000000800 */
[----:B------:R-:W-:Y:S05]  /*0760*/  BRA.U UP0, `(.L_x_2) ;  /* 0xfffffffd000c7547 */ /* 0x000fea000b83ffff */
[----:B------:R-:W-:Y:S04]  /*0770*/  STG.E desc[UR8][R2.64], R11 ;  /* 0x0000000b02007986 */ /* 0x000fe8000c101908 */
[----:B------:R-:W-:Y:S04]  /*0780*/  STG.E desc[UR8][R2.64+0x80], R21 ;  /* 0x0000801502007986 */ /* 0x000fe8000c101908 */
[----:B------:R-:W-:Y:S04]  /*0790*/  STG.E desc[UR8][R4.64], R23 ;  /* 0x0000001704007986 */ /* 0x000fe8000c101908 */
[----:B------:R-:W-:Y:S01]  /*07a0*/  STG.E desc[UR8][R4.64+0x80], R25 ;  /* 0x0000801904007986 */ /* 0x000fe2000c101908 */
[----:B------:R-:W-:Y:S05]  /*07b0*/  EXIT ;  /* 0x000000000000794d */ /* 0x000fea0003800000 */
.L_x_3:
        /* <DEDUP_REMOVED lines=12> */
.L_x_9:


//--------------------- .text._Z10phase2_colPiii  --------------------------
	.section	.text._Z10phase2_colPiii,"ax",@progbits
	.align	128
        .global         _Z10phase2_colPiii
        .type           _Z10phase2_colPiii,@function
        .size           _Z10phase2_colPiii,(.L_x_10 - _Z10phase2_colPiii)
        .other          _Z10phase2_colPiii,@"STO_CUDA_ENTRY STV_DEFAULT"
_Z10phase2_colPiii:
.text._Z10phase2_colPiii:
[----:B------:R-:W-:Y:S08]  /*0000*/  LDC R1, c[0x0][0x37c] ;  /* 0x0000df00ff017b82 */ /* 0x000ff00000000800 */
[----:B------:R-:W0:Y:S08]  /*0010*/  S2UR UR4, SR_CTAID.X ;  /* 0x00000000000479c3 */ /* 0x000e300000002500 */
[----:B------:R-:W0:Y:S02]  /*0020*/  LDC R2, c[0x0][0x388] ;  /* 0x0000e200ff027b82 */ /* 0x000e240000000800 */
[----:B0-----:R-:W-:-:S13]  /*0030*/  ISETP.NE.AND P0, PT, R2, UR4, PT ;  /* 0x0000000402007c0c */ /* 0x001fda000bf05270 */
[----:B------:R-:W-:Y:S05]  /*0040*/  @!P0 EXIT ;  /* 0x000000000000894d */ /* 0x000fea0003800000 */
[----:B------:R-:W0:Y:S01]  /*0050*/  S2R R7, SR_TID.Y ;  /* 0x0000000000077919 */ /* 0x000e220000002200 */
[----:B------:R-:W1:Y:S01]  /*0060*/  LDC R9, c[0x0][0x38c] ;  /* 0x0000e300ff097b82 */ /* 0x000e620000000800 */
[----:B------:R-:W-:Y:S01]  /*0070*/  IMAD.SHL.U32 R2, R2, 0x40, RZ ;  /* 0x0000004002027824 */ /* 0x000fe200078e00ff */
[----:B------:R-:W2:Y:S01]  /*0080*/  LDCU.64 UR8, c[0x0][0x358] ;  /* 0x00006b00ff0877ac */ /* 0x000ea20008000a00 */
[----:B------:R-:W0:Y:S05]  /*0090*/  S2R R0, SR_TID.X ;  /* 0x0000000000007919 */ /* 0x000e2a0000002100 */
[----:B------:R-:W3:Y:S01]  /*00a0*/  LDC.64 R4, c[0x0][0x380] ;  /* 0x0000e000ff047b82 */ /* 0x000ee20000000a00 */
[----:B-1----:R-:W-:-:S02]  /*00b0*/  IMAD R11, R9, UR4, RZ ;  /* 0x00000004090b7c24 */ /* 0x002fc4000f8e02ff */
[-CC-:B------:R-:W-:Y:S02]  /*00c0*/  IMAD R3, R2, R9.reuse, R2.reuse ;  /* 0x0000000902037224 */ /* 0x180fe400078e0202 */
        /* <DEDUP_REMOVED lines=14> */
[----:B------:R-:W5:Y:S04]  /*01b0*/  LDG.E R18, desc[UR8][R10.64+0x80] ;  /* 0x000080080a127981 */ /* 0x000f68000c1e1900 */
[----:B------:R-:W5:Y:S04]  /*01c0*/  LDG.E R13, desc[UR8][R2.64] ;  /* 0x00000008020d7981 */ /* 0x000f68000c1e1900 */
[----:B------:R-:W5:Y:S04]  /*01d0*/  LDG.E R15, desc[UR8][R2.64+0x80] ;  /* 0x00008008020f7981 */ /* 0x000f68000c1e1900 */
[----:B------:R-:W5:Y:S04]  /*01e0*/  LDG.E R17, desc[UR8][R4.64] ;  /* 0x0000000804117981 */ /* 0x000f68000c1e1900 */
[----:B------:R-:W5:Y:S01]  /*01f0*/  LDG.E R19, desc[UR8][R4.64+0x80] ;  /* 0x0000800804137981 */ /* 0x000f62000c1e1900 */
[----:B------:R-:W1:Y:S01]  /*0200*/  S2UR UR5, SR_CgaCtaId ;  /* 0x00000000000579c3 */ /* 0x000e620000008800 */
[----:B------:R-:W-:-:S02]  /*0210*/  UMOV UR4, 0x400 ;  /* 0x0000040000047882 */ /* 0x000fc40000000000 */
[----:B-1----:R-:W-:Y:S02]  /*0220*/  ULEA UR6, UR5, UR4, 0x18 ;  /* 0x0000000405067291 */ /* 0x002fe4000f8ec0ff */
[----:B------:R-:W-:-:S04]  /*0230*/  UIADD3 UR4, UPT, UPT, UR4, 0x4000, URZ ;  /* 0x0000400004047890 */ /* 0x000fc8000fffe0ff */
[----:B------:R-:W-:Y:S01]  /*0240*/  ULEA UR4, UR5, UR4, 0x18 ;  /* 0x0000000405047291 */ /* 0x000fe2000f8ec0ff */
[----:B0-----:R-:W-:-:S05]  /*0250*/  LEA R9, R7, UR6, 0x8 ;  /* 0x0000000607097c11 */ /* 0x001fca000f8e40ff */
[----:B------:R-:W-:Y:S01]  /*0260*/  LEA R7, R7, UR4, 0x8 ;  /* 0x0000000407077c11 */ /* 0x000fe2000f8e40ff */
[----:B------:R-:W-:Y:S01]  /*0270*/  IMAD R9, R0, 0x4, R9 ;  /* 0x0000000400097824 */ /* 0x000fe200078e0209 */
[----:B------:R-:W-:-:S03]  /*0280*/  UMOV UR4, 0x2000 ;  /* 0x0000200000047882 */ /* 0x000fc60000000000 */
[C---:B------:R-:W-:Y:S01]  /*0290*/  IMAD R6, R0.reuse, 0x4, R7 ;  /* 0x0000000400067824 */ /* 0x040fe200078e0207 */
[----:B------:R-:W-:Y:S01]  /*02a0*/  LEA R0, R0, UR6, 0x2 ;  /* 0x0000000600007c11 */ /* 0x000fe2000f8e10ff */
[----:B------:R-:W-:-:S04]  /*02b0*/  VIADD R7, R7, 0x2000 ;  /* 0x0000200007077836 */ /* 0x000fc80000000000 */
[----:B------:R-:W-:Y:S01]  /*02c0*/  VIADD R0, R0, 0x200 ;  /* 0x0000020000007836 */ /* 0x000fe20000000000 */
[----:B--2---:R0:W-:Y:S04]  /*02d0*/  STS [R9], R12 ;  /* 0x0000000c09007388 */ /* 0x0041e80000000800 */
[----:B---3--:R0:W-:Y:S04]  /*02e0*/  STS [R9+0x80], R14 ;  /* 0x0000800e09007388 */ /* 0x0081e80000000800 */
[----:B----4-:R0:W-:Y:S04]  /*02f0*/  STS [R9+0x2000], R16 ;  /* 0x0020001009007388 */ /* 0x0101e80000000800 */
[----:B-----5:R0:W-:Y:S04]  /*0300*/  STS [R9+0x2080], R18 ;  /* 0x0020801209007388 */ /* 0x0201e80000000800 */
        /* <DEDUP_REMOVED lines=9> */
.L_x_4:
[----:B------:R-:W-:Y:S01]  /*03a0*/  LDS R8, [R7+-0x2000] ;  /* 0xffe0000007087984 */ /* 0x000fe20000000800 */
[----:B------:R-:W-:-:S03]  /*03b0*/  UIADD3 UR4, UPT, UPT, UR4, 0x10, URZ ;  /* 0x0000001004047890 */ /* 0x000fc6000fffe0ff */
[----:B------:R-:W1:Y:S01]  /*03c0*/  LDS R10, [R0+-0x200] ;  /* 0xfffe0000000a7984 */ /* 0x000e620000000800 */
[----:B------:R-:W-:Y:S01]  /*03d0*/  UISETP.NE.AND UP0, UPT, UR4, 0x2100, UPT ;  /* 0x000021000400788c */ /* 0x000fe2000bf05270 */
[----:B-1----:R-:W-:-:S05]  /*03e0*/  VIADDMNMX R11, R10, R8, R11, PT ;  /* 0x000000080a0b7246 */ /* 0x002fca000380010b */
[----:B------:R-:W-:Y:S04]  /*03f0*/  STS [R6], R11 ;  /* 0x0000000b06007388 */ /* 0x000fe80000000800 */
[----:B------:R-:W-:Y:S04]  /*0400*/  LDS R8, [R7+-0x2000] ;  /* 0xffe0000007087984 */ /* 0x000fe80000000800 */
[----:B0-----:R-:W2:Y:S02]  /*0410*/  LDS R12, [R0+-0x180] ;  /* 0xfffe8000000c7984 */ /* 0x001ea40000000800 */
[----:B--2---:R-:W-:-:S05]  /*0420*/  VIADDMNMX R21, R12, R8, R21, PT ;  /* 0x000000080c157246 */ /* 0x004fca0003800115 */
[----:B------:R-:W-:Y:S04]  /*0430*/  STS [R6+0x80], R21 ;  /* 0x0000801506007388 */ /* 0x000fe80000000800 */
[----:B------:R-:W3:Y:S02]  /*0440*/  LDS R8, [R7] ;  /* 0x0000000007087984 */ /* 0x000ee40000000800 */
[----:B---3--:R-:W-:-:S05]  /*0450*/  VIADDMNMX R23, R10, R8, R23, PT ;  /* 0x000000080a177246 */ /* 0x008fca0003800117 */
[----:B------:R-:W-:Y:S04]  /*0460*/  STS [R6+0x2000], R23 ;  /* 0x0020001706007388 */ /* 0x000fe80000000800 */
[----:B------:R-:W4:Y:S02]  /*0470*/  LDS R8, [R7] ;  /* 0x0000000007087984 */ /* 0x000f240000000800 */
[----:B----4-:R-:W-:-:S05]  /*0480*/  VIADDMNMX R25, R12, R8, R25, PT ;  /* 0x000000080c197246 */ /* 0x010fca0003800119 */
[----:B------:R-:W-:Y:S04]  /*0490*/  STS [R6+0x2080], R25 ;  /* 0x0020801906007388 */ /* 0x000fe80000000800 */
[----:B------:R-:W-:Y:S04]  /*04a0*/  LDS R8, [R7+-0x1ffc] ;  /* 0xffe0040007087984 */ /* 0x000fe80000000800 */
[----:B------:R-:W0:Y:S02]  /*04b0*/  LDS R10, [R0+-0x100] ;  /* 0xffff0000000a7984 */ /* 0x000e240000000800 */
[----:B0-----:R-:W-:-:S05]  /*04c0*/  VIADDMNMX R11, R10, R8, R11, PT ;  /* 0x000000080a0b7246 */ /* 0x001fca000380010b */
[----:B------:R-:W-:Y:S04]  /*04d0*/  STS [R6], R11 ;  /* 0x0000000b06007388 */ /* 0x000fe80000000800 */
[----:B------:R-:W-:Y:S04]  /*04e0*/  LDS R8, [R7+-0x1ffc] ;  /* 0xffe0040007087984 */ /* 0x000fe80000000800 */
[----:B------:R-:W0:Y:S02]  /*04f0*/  LDS R12, [R0+-0x80] ;  /* 0xffff8000000c7984 */ /* 0x000e240000000800 */
[----:B0-----:R-:W-:-:S05]  /*0500*/  VIADDMNMX R21, R12, R8, R21, PT ;  /* 0x000000080c157246 */ /* 0x001fca0003800115 */
[----:B------:R-:W-:Y:S04]  /*0510*/  STS [R6+0x80], R21 ;  /* 0x0000801506007388 */ /* 0x000fe80000000800 */
[----:B------:R-:W0:Y:S02]  /*0520*/  LDS R8, [R7+0x4] ;  /* 0x0000040007087984 */ /* 0x000e240000000800 */
[----:B0-----:R-:W-:-:S05]  /*0530*/  VIADDMNMX R23, R10, R8, R23, PT ;  /* 0x000000080a177246 */ /* 0x001fca0003800117 */
[----:B------:R-:W-:Y:S04]  /*0540*/  STS [R6+0x2000], R23 ;  /* 0x0020001706007388 */ /* 0x000fe80000000800 */
[----:B------:R-:W0:Y:S02]  /*0550*/  LDS R8, [R7+0x4] ;  /* 0x0000040007087984 */ /* 0x000e240000000800 */
[----:B0-----:R-:W-:-:S05]  /*0560*/  VIADDMNMX R25, R12, R8, R25, PT ;  /* 0x000000080c197246 */ /* 0x001fca0003800119 */
[----:B------:R-:W-:Y:S04]  /*0570*/  STS [R6+0x2080], R25 ;  /* 0x0020801906007388 */ /* 0x000fe80000000800 */
[----:B------:R-:W-:Y:S04]  /*0580*/  LDS R8, [R7+-0x1ff8] ;  /* 0xffe0080007087984 */ /* 0x000fe80000000800 */
[----:B------:R-:W0:Y:S02]  /*0590*/  LDS R10, [R0] ;  /* 0x00000000000a7984 */ /* 0x000e240000000800 */
[----:B0-----:R-:W-:-:S05]  /*05a0*/  VIADDMNMX R11, R10, R8, R11, PT ;  /* 0x000000080a0b7246 */ /* 0x001fca000380010b */
[----:B------:R-:W-:Y:S04]  /*05b0*/  STS [R6], R11 ;  /* 0x0000000b06007388 */ /* 0x000fe80000000800 */
[----:B------:R-:W-:Y:S04]  /*05c0*/  LDS R8, [R7+-0x1ff8] ;  /* 0xffe0080007087984 */ /* 0x000fe80000000800 */
[----:B------:R-:W0:Y:S02]  /*05d0*/  LDS R12, [R0+0x80] ;  /* 0x00008000000c7984 */ /* 0x000e240000000800 */
        /* <DEDUP_REMOVED lines=12> */
[----:B------:R-:W-:Y:S04]  /*06a0*/  LDS R8, [R7+-0x1ff4] ;  /* 0xffe00c0007087984 */ /* 0x000fe80000000800 */
[----:B------:R0:W1:Y:S02]  /*06b0*/  LDS R12, [R0+0x180] ;  /* 0x00018000000c7984 */ /* 0x0000640000000800 */
[----:B0-----:R-:W-:Y:S01]  /*06c0*/  VIADD R0, R0, 0x400 ;  /* 0x0000040000007836 */ /* 0x001fe20000000000 */
[----:B-1----:R-:W-:-:S05]  /*06d0*/  VIADDMNMX R21, R12, R8, R21, PT ;  /* 0x000000080c157246 */ /* 0x002fca0003800115 */
[----:B------:R-:W-:Y:S04]  /*06e0*/  STS [R6+0x80], R21 ;  /* 0x0000801506007388 */ /* 0x000fe80000000800 */
[----:B------:R-:W0:Y:S02]  /*06f0*/  LDS R8, [R7+0xc] ;  /* 0x00000c0007087984 */ /* 0x000e240000000800 */
[----:B0-----:R-:W-:-:S05]  /*0700*/  VIADDMNMX R23, R10, R8, R23, PT ;  /* 0x000000080a177246 */ /* 0x001fca0003800117 */
        /* <DEDUP_REMOVED lines=11> */
.L_x_5:
        /* <DEDUP_REMOVED lines=12> */
.L_x_10:


//--------------------- .text._Z6phase1Piii       --------------------------
	.section	.text._Z6phase1Piii,"ax",@progbits
	.align	128
        .global         _Z6phase1Piii
        .type           _Z6phase1Piii,@function
        .size           _Z6phase1Piii,(.L_x_11 - _Z6phase1Piii)
        .other          _Z6phase1Piii,@"STO_CUDA_ENTRY STV_DEFAULT"
_Z6phase1Piii:
.text._Z6phase1Piii:
[----:B------:R-:W-:Y:S01]  /*0000*/  LDC R1, c[0x0][0x37c] ;  /* 0x0000df00ff017b82 */ /* 0x000fe20000000800 */
[----:B------:R-:W0:Y:S07]  /*0010*/  S2R R6, SR_TID.Y ;  /* 0x0000000000067919 */ /* 0x000e2e0000002200 */
[----:B------:R-:W1:Y:S01]  /*0020*/  LDC.64 R8, c[0x0][0x388] ;  /* 0x0000e200ff087b82 */ /* 0x000e620000000a00 */
[----:B------:R-:W2:Y:S01]  /*0030*/  LDCU.64 UR6, c[0x0][0x358] ;  /* 0x00006b00ff0677ac */ /* 0x000ea20008000a00 */
[----:B------:R-:W0:Y:S06]  /*0040*/  S2R R17, SR_TID.X ;  /* 0x0000000000117919 */ /* 0x000e2c0000002100 */
[----:B------:R-:W3:Y:S01]  /*0050*/  LDC.64 R4, c[0x0][0x380] ;  /* 0x0000e000ff047b82 */ /* 0x000ee20000000a00 */
[----:B-1----:R-:W-:-:S02]  /*0060*/  IMAD R0, R8, R9, R8 ;  /* 0x0000000908007224 */ /* 0x002fc400078e0208 */
[----:B0-----:R-:W-:-:S04]  /*0070*/  IMAD R3, R6, R9, R17 ;  /* 0x0000000906037224 */ /* 0x001fc800078e0211 */
[----:B------:R-:W-:-:S04]  /*0080*/  IMAD R3, R0, 0x40, R3 ;  /* 0x0000004000037824 */ /* 0x000fc800078e0203 */
[----:B------:R-:W-:Y:S02]  /*0090*/  IMAD R7, R9, 0x20, R3 ;  /* 0x0000002009077824 */ /* 0x000fe400078e0203 */
[----:B---3--:R-:W-:-:S04]  /*00a0*/  IMAD.WIDE R2, R3, 0x4, R4 ;  /* 0x0000000403027825 */ /* 0x008fc800078e0204 */
[----:B------:R-:W-:Y:S01]  /*00b0*/  IMAD.WIDE R4, R7, 0x4, R4 ;  /* 0x0000000407047825 */ /* 0x000fe200078e0204 */
[----:B--2---:R-:W2:Y:S04]  /*00c0*/  LDG.E R9, desc[UR6][R2.64] ;  /* 0x0000000602097981 */ /* 0x004ea8000c1e1900 */
[----:B------:R-:W3:Y:S04]  /*00d0*/  LDG.E R11, desc[UR6][R2.64+0x80] ;  /* 0x00008006020b7981 */ /* 0x000ee8000c1e1900 */
[----:B------:R-:W4:Y:S04]  /*00e0*/  LDG.E R13, desc[UR6][R4.64] ;  /* 0x00000006040d7981 */ /* 0x000f28000c1e1900 */
[----:B------:R-:W5:Y:S01]  /*00f0*/  LDG.E R15, desc[UR6][R4.64+0x80] ;  /* 0x00008006040f7981 */ /* 0x000f62000c1e1900 */
[----:B------:R-:W0:Y:S01]  /*0100*/  S2UR UR5, SR_CgaCtaId ;  /* 0x00000000000579c3 */ /* 0x000e220000008800 */
[----:B------:R-:W-:-:S02]  /*0110*/  UMOV UR4, 0x400 ;  /* 0x0000040000047882 */ /* 0x000fc40000000000 */
[----:B0-----:R-:W-:-:S06]  /*0120*/  ULEA UR4, UR5, UR4, 0x18 ;  /* 0x0000000405047291 */ /* 0x001fcc000f8ec0ff */
[----:B------:R-:W-:Y:S02]  /*0130*/  LEA R6, R6, UR4, 0x8 ;  /* 0x0000000406067c11 */ /* 0x000fe4000f8e40ff */
[C---:B------:R-:W-:Y:S01]  /*0140*/  LEA R7, R17.reuse, UR4, 0x2 ;  /* 0x0000000411077c11 */ /* 0x040fe2000f8e10ff */
[----:B------:R-:W-:Y:S02]  /*0150*/  UMOV UR4, 0x2000 ;  /* 0x0000200000047882 */ /* 0x000fe40000000000 */
[----:B------:R-:W-:Y:S02]  /*0160*/  IMAD R0, R17, 0x4, R6 ;  /* 0x0000000411007824 */ /* 0x000fe400078e0206 */
[----:B------:R-:W-:Y:S02]  /*0170*/  VIADD R6, R6, 0x2000 ;  /* 0x0000200006067836 */ /* 0x000fe40000000000 */
[----:B------:R-:W-:Y:S01]  /*0180*/  VIADD R7, R7, 0x200 ;  /* 0x0000020007077836 */ /* 0x000fe20000000000 */
[----:B--2---:R0:W-:Y:S04]  /*0190*/  STS [R0], R9 ;  /* 0x0000000900007388 */ /* 0x0041e80000000800 */
[----:B---3--:R0:W-:Y:S04]  /*01a0*/  STS [R0+0x80], R11 ;  /* 0x0000800b00007388 */ /* 0x0081e80000000800 */
[----:B----4-:R0:W-:Y:S04]  /*01b0*/  STS [R0+0x2000], R13 ;  /* 0x0020000d00007388 */ /* 0x0101e80000000800 */
[----:B-----5:R0:W-:Y:S01]  /*01c0*/  STS [R0+0x2080], R15 ;  /* 0x0020800f00007388 */ /* 0x0201e20000000800 */
[----:B------:R-:W-:Y:S06]  /*01d0*/  BAR.SYNC.DEFER_BLOCKING 0x0 ;  /* 0x0000000000007b1d */ /* 0x000fec0000010000 */
.L_x_6:
[----:B------:R-:W-:Y:S01]  /*01e0*/  LDS R8, [R0] ;  /* 0x0000000000087984 */ /* 0x000fe20000000800 */
[----:B------:R-:W-:-:S03]  /*01f0*/  UIADD3 UR4, UPT, UPT, UR4, 0x10, URZ ;  /* 0x0000001004047890 */ /* 0x000fc6000fffe0ff */
[----:B01----:R-:W-:Y:S01]  /*0200*/  LDS R9, [R6+-0x2000] ;  /* 0xffe0000006097984 */ /* 0x003fe20000000800 */
[----:B------:R-:W-:-:S03]  /*0210*/  UISETP.NE.AND UP0, UPT, UR4, 0x2100, UPT ;  /* 0x000021000400788c */ /* 0x000fc6000bf05270 */
[----:B------:R-:W0:Y:S02]  /*0220*/  LDS R10, [R7+-0x200] ;  /* 0xfffe0000070a7984 */ /* 0x000e240000000800 */
[----:B0-----:R-:W-:Y:S02]  /*0230*/  VIADDMNMX R9, R10, R9, R8, PT ;  /* 0x000000090a097246 */ /* 0x001fe40003800108 */
[----:B------:R-:W-:Y:S04]  /*0240*/  LDS R8, [R0+0x80] ;  /* 0x0000800000087984 */ /* 0x000fe80000000800 */
[----:B------:R-:W-:Y:S04]  /*0250*/  STS [R0], R9 ;  /* 0x0000000900007388 */ /* 0x000fe80000000800 */
[----:B------:R-:W-:Y:S04]  /*0260*/  LDS R11, [R6+-0x2000] ;  /* 0xffe00000060b7984 */ /* 0x000fe80000000800 */
[----:B------:R-:W0:Y:S02]  /*0270*/  LDS R10, [R7+-0x180] ;  /* 0xfffe8000070a7984 */ /* 0x000e240000000800 */
[----:B0-----:R-:W-:-:S02]  /*0280*/  VIADDMNMX R11, R10, R11, R8, PT ;  /* 0x0000000b0a0b7246 */ /* 0x001fc40003800108 */
[----:B------:R-:W-:Y:S04]  /*0290*/  LDS R8, [R0+0x2000] ;  /* 0x0020000000087984 */ /* 0x000fe80000000800 */
[----:B------:R-:W-:Y:S04]  /*02a0*/  STS [R0+0x80], R11 ;  /* 0x0000800b00007388 */ /* 0x000fe80000000800 */
[----:B------:R-:W-:Y:S04]  /*02b0*/  LDS R13, [R6] ;  /* 0x00000000060d7984 */ /* 0x000fe80000000800 */
[----:B------:R-:W0:Y:S02]  /*02c0*/  LDS R10, [R7+-0x200] ;  /* 0xfffe0000070a7984 */ /* 0x000e240000000800 */
[----:B0-----:R-:W-:-:S02]  /*02d0*/  VIADDMNMX R13, R10, R13, R8, PT ;  /* 0x0000000d0a0d7246 */ /* 0x001fc40003800108 */
[----:B------:R-:W-:Y:S04]  /*02e0*/  LDS R8, [R0+0x2080] ;  /* 0x0020800000087984 */ /* 0x000fe80000000800 */
[----:B------:R-:W-:Y:S04]  /*02f0*/  STS [R0+0x2000], R13 ;  /* 0x0020000d00007388 */ /* 0x000fe80000000800 */
[----:B------:R-:W-:Y:S04]  /*0300*/  LDS R9, [R6] ;  /* 0x0000000006097984 */ /* 0x000fe80000000800 */
[----:B------:R-:W0:Y:S02]  /*0310*/  LDS R10, [R7+-0x180] ;  /* 0xfffe8000070a7984 */ /* 0x000e240000000800 */
[----:B0-----:R-:W-:-:S05]  /*0320*/  VIADDMNMX R9, R10, R9, R8, PT ;  /* 0x000000090a097246 */ /* 0x001fca0003800108 */
[----:B------:R-:W-:Y:S01]  /*0330*/  STS [R0+0x2080], R9 ;  /* 0x0020800900007388 */ /* 0x000fe20000000800 */
[----:B------:R-:W-:Y:S06]  /*0340*/  BAR.SYNC.DEFER_BLOCKING 0x0 ;  /* 0x0000000000007b1d */ /* 0x000fec0000010000 */
[----:B------:R-:W-:Y:S04]  /*0350*/  LDS R8, [R0] ;  /* 0x0000000000087984 */ /* 0x000fe80000000800 */
[----:B------:R-:W-:Y:S04]  /*0360*/  LDS R11, [R6+-0x1ffc] ;  /* 0xffe00400060b7984 */ /* 0x000fe80000000800 */
[----:B------:R-:W0:Y:S02]  /*0370*/  LDS R10, [R7+-0x100] ;  /* 0xffff0000070a7984 */ /* 0x000e240000000800 */
[----:B0-----:R-:W-:-:S02]  /*0380*/  VIADDMNMX R11, R10, R11, R8, PT ;  /* 0x0000000b0a0b7246 */ /* 0x001fc40003800108 */
[----:B------:R-:W-:Y:S04]  /*0390*/  LDS R8, [R0+0x80] ;  /* 0x0000800000087984 */ /* 0x000fe80000000800 */
[----:B------:R-:W-:Y:S04]  /*03a0*/  STS [R0], R11 ;  /* 0x0000000b00007388 */ /* 0x000fe80000000800 */
[----:B------:R-:W-:Y:S04]  /*03b0*/  LDS R13, [R6+-0x1ffc] ;  /* 0xffe00400060d7984 */ /* 0x000fe80000000800 */
[----:B------:R-:W0:Y:S02]  /*03c0*/  LDS R10, [R7+-0x80] ;  /* 0xffff8000070a7984 */ /* 0x000e240000000800 */
[----:B0-----:R-:W-:-:S02]  /*03d0*/  VIADDMNMX R13, R10, R13, R8, PT ;  /* 0x0000000d0a0d7246 */ /* 0x001fc40003800108 */
[----:B------:R-:W-:Y:S04]  /*03e0*/  LDS R8, [R0+0x2000] ;  /* 0x0020000000087984 */ /* 0x000fe80000000800 */
[----:B------:R-:W-:Y:S04]  /*03f0*/  STS [R0+0x80], R13 ;  /* 0x0000800d00007388 */ /* 0x000fe80000000800 */
[----:B------:R-:W-:Y:S04]  /*0400*/  LDS R9, [R6+0x4] ;  /* 0x0000040006097984 */ /* 0x000fe80000000800 */
[----:B------:R-:W0:Y:S02]  /*0410*/  LDS R10, [R7+-0x100] ;  /* 0xffff0000070a7984 */ /* 0x000e240000000800 */
[----:B0-----:R-:W-:-:S02]  /*0420*/  VIADDMNMX R9, R10, R9, R8, PT ;  /* 0x000000090a097246 */ /* 0x001fc40003800108 */
[----:B------:R-:W-:Y:S04]  /*0430*/  LDS R8, [R0+0x2080] ;  /* 0x0020800000087984 */ /* 0x000fe80000000800 */
[----:B------:R-:W-:Y:S04]  /*0440*/  STS [R0+0x2000], R9 ;  /* 0x0020000900007388 */ /* 0x000fe80000000800 */
[----:B------:R-:W-:Y:S04]  /*0450*/  LDS R11, [R6+0x4] ;  /* 0x00000400060b7984 */ /* 0x000fe80000000800 */
[----:B------:R-:W0:Y:S02]  /*0460*/  LDS R10, [R7+-0x80] ;  /* 0xffff8000070a7984 */ /* 0x000e240000000800 */
[----:B0-----:R-:W-:-:S05]  /*0470*/  VIADDMNMX R11, R10, R11, R8, PT ;  /* 0x0000000b0a0b7246 */ /* 0x001fca0003800108 */
[----:B------:R-:W-:Y:S01]  /*0480*/  STS [R0+0x2080], R11 ;  /* 0x0020800b00007388 */ /* 0x000fe20000000800 */
[----:B------:R-:W-:Y:S06]  /*0490*/  BAR.SYNC.DEFER_BLOCKING 0x0 ;  /* 0x0000000000007b1d */ /* 0x000fec0000010000 */
[----:B------:R-:W-:Y:S04]  /*04a0*/  LDS R8, [R0] ;  /* 0x0000000000087984 */ /* 0x000fe80000000800 */
[----:B------:R-:W-:Y:S04]  /*04b0*/  LDS R13, [R6+-0x1ff8] ;  /* 0xffe00800060d7984 */ /* 0x000fe80000000800 */
[----:B------:R-:W0:Y:S02]  /*04c0*/  LDS R10, [R7] ;  /* 0x00000000070a7984 */ /* 0x000e240000000800 */
[----:B0-----:R-:W-:-:S02]  /*04d0*/  VIADDMNMX R13, R10, R13, R8, PT ;  /* 0x0000000d0a0d7246 */ /* 0x001fc40003800108 */
[----:B------:R-:W-:Y:S04]  /*04e0*/  LDS R8, [R0+0x80] ;  /* 0x0000800000087984 */ /* 0x000fe80000000800 */
[----:B------:R-:W-:Y:S04]  /*04f0*/  STS [R0], R13 ;  /* 0x0000000d00007388 */ /* 0x000fe80000000800 */
[----:B------:R-:W-:Y:S04]  /*0500*/  LDS R9, [R6+-0x1ff8] ;  /* 0xffe0080006097984 */ /* 0x000fe80000000800 */
[----:B------:R-:W0:Y:S02]  /*0510*/  LDS R10, [R7+0x80] ;  /* 0x00008000070a7984 */ /* 0x000e240000000800 */
[----:B0-----:R-:W-:-:S02]  /*0520*/  VIADDMNMX R9, R10, R9, R8, PT ;  /* 0x000000090a097246 */ /* 0x001fc40003800108 */
[----:B------:R-:W-:Y:S04]  /*0530*/  LDS R8, [R0+0x2000] ;  /* 0x0020000000087984 */ /* 0x000fe80000000800 */
[----:B------:R-:W-:Y:S04]  /*0540*/  STS [R0+0x80], R9 ;  /* 0x0000800900007388 */ /* 0x000fe80000000800 */
[----:B------:R-:W-:Y:S04]  /*0550*/  LDS R11, [R6+0x8] ;  /* 0x00000800060b7984 */ /* 0x000fe80000000800 */
[----:B------:R-:W0:Y:S02]  /*0560*/  LDS R10, [R7] ;  /* 0x00000000070a7984 */ /* 0x000e240000000800 */
[----:B0-----:R-:W-:-:S02]  /*0570*/  VIADDMNMX R11, R10, R11, R8, PT ;  /* 0x0000000b0a0b7246 */ /* 0x001fc40003800108 */
[----:B------:R-:W-:Y:S04]  /*0580*/  LDS R8, [R0+0x2080] ;  /* 0x0020800000087984 */ /* 0x000fe80000000800 */
[----:B------:R-:W-:Y:S04]  /*0590*/  STS [R0+0x2000], R11 ;  /* 0x0020000b00007388 */ /* 0x000fe80000000800 */
[----:B------:R-:W-:Y:S04]  /*05a0*/  LDS R13, [R6+0x8] ;  /* 0x00000800060d7984 */ /* 0x000fe80000000800 */
[----:B------:R-:W0:Y:S02]  /*05b0*/  LDS R10, [R7+0x80] ;  /* 0x00008000070a7984 */ /* 0x000e240000000800 */
[----:B0-----:R-:W-:-:S05]  /*05c0*/  VIADDMNMX R13, R10, R13, R8, PT ;  /* 0x0000000d0a0d7246 */ /* 0x001fca0003800108 */
[----:B------:R-:W-:Y:S01]  /*05d0*/  STS [R0+0x2080], R13 ;  /* 0x0020800d00007388 */ /* 0x000fe20000000800 */
[----:B------:R-:W-:Y:S06]  /*05e0*/  BAR.SYNC.DEFER_BLOCKING 0x0 ;  /* 0x0000000000007b1d */ /* 0x000fec0000010000 */
[----:B------:R-:W-:Y:S04]  /*05f0*/  LDS R8, [R0] ;  /* 0x0000000000087984 */ /* 0x000fe80000000800 */
[----:B------:R-:W-:Y:S04]  /*0600*/  LDS R9, [R6+-0x1ff4] ;  /* 0xffe00c0006097984 */ /* 0x000fe80000000800 */
[----:B------:R-:W0:Y:S02]  /*0610*/  LDS R10, [R7+0x100] ;  /* 0x00010000070a7984 */ /* 0x000e240000000800 */
        /* <DEDUP_REMOVED lines=9> */
[----:B------:R-:W0:Y:S02]  /*06b0*/  LDS R10, [R7+0x100] ;  /* 0x00010000070a7984 */ /* 0x000e240000000800 */
[----:B0-----:R-:W-:-:S02]  /*06c0*/  VIADDMNMX R13, R10, R13, R8, PT ;  /* 0x0000000d0a0d7246 */ /* 0x001fc40003800108 */
[----:B------:R-:W-:Y:S04]  /*06d0*/  LDS R8, [R0+0x2080] ;  /* 0x0020800000087984 */ /* 0x000fe80000000800 */
[----:B------:R-:W-:Y:S04]  /*06e0*/  STS [R0+0x2000], R13 ;  /* 0x0020000d00007388 */ /* 0x000fe80000000800 */
[----:B------:R0:W-:Y:S04]  /*06f0*/  LDS R9, [R6+0xc] ;  /* 0x00000c0006097984 */ /* 0x0001e80000000800 */
[----:B------:R1:W2:Y:S01]  /*0700*/  LDS R10, [R7+0x180] ;  /* 0x00018000070a7984 */ /* 0x0002a20000000800 */
[----:B0-----:R-:W-:-:S02]  /*0710*/  VIADD R6, R6, 0x10 ;  /* 0x0000001006067836 */ /* 0x001fc40000000000 */
[----:B-1----:R-:W-:Y:S01]  /*0720*/  VIADD R7, R7, 0x400 ;  /* 0x0000040007077836 */ /* 0x002fe20000000000 */
[----:B--2---:R-:W-:-:S05]  /*0730*/  VIADDMNMX R9, R10, R9, R8, PT ;  /* 0x000000090a097246 */ /* 0x004fca0003800108 */
[----:B------:R1:W-:Y:S01]  /*0740*/  STS [R0+0x2080], R9 ;  /* 0x0020800900007388 */ /* 0x0003e20000000800 */
[----:B------:R-:W-:Y:S06]  /*0750*/  BAR.SYNC.DEFER_BLOCKING 0x0 ;  /* 0x0000000000007b1d */ /* 0x000fec0000010000 */
[----:B------:R-:W-:Y:S05]  /*0760*/  BRA.U UP0, `(.L_x_6) ;  /* 0xfffffff9009c7547 */ /* 0x000fea000b83ffff */
[----:B------:R-:W0:Y:S04]  /*0770*/  LDS R7, [R0] ;  /* 0x0000000000077984 */ /* 0x000e280000000800 */
[----:B-1----:R-:W1:Y:S04]  /*0780*/  LDS R9, [R0+0x80] ;  /* 0x0000800000097984 */ /* 0x002e680000000800 */
[----:B------:R-:W2:Y:S04]  /*0790*/  LDS R11, [R0+0x2000] ;  /* 0x00200000000b7984 */ /* 0x000ea80000000800 */
[----:B------:R-:W3:Y:S04]  /*07a0*/  LDS R13, [R0+0x2080] ;  /* 0x00208000000d7984 */ /* 0x000ee80000000800 */
[----:B0-----:R-:W-:Y:S04]  /*07b0*/  STG.E desc[UR6][R2.64], R7 ;  /* 0x0000000702007986 */ /* 0x001fe8000c101906 */
[----:B-1----:R-:W-:Y:S04]  /*07c0*/  STG.E desc[UR6][R2.64+0x80], R9 ;  /* 0x0000800902007986 */ /* 0x002fe8000c101906 */
[----:B--2---:R-:W-:Y:S04]  /*07d0*/  STG.E desc[UR6][R4.64], R11 ;  /* 0x0000000b04007986 */ /* 0x004fe8000c101906 */
[----:B---3--:R-:W-:Y:S01]  /*07e0*/  STG.E desc[UR6][R4.64+0x80], R13 ;  /* 0x0000800d04007986 */ /* 0x008fe2000c101906 */
[----:B------:R-:W-:Y:S05]  /*07f0*/  EXIT ;  /* 0x000000000000794d */ /* 0x000fea0003800000 */
.L_x_7:
        /* <DEDUP_REMOVED lines=16> */
.L_x_11:


//--------------------- .nv.shared._Z6phase3Piii  --------------------------
	.section	.nv.shared._Z6phase3Piii,"aw",@nobits
	.sectionflags	@""
	.align	4
.nv.shared._Z6phase3Piii:
	.zero		50176


//--------------------- .nv.shared.reserved.0     --------------------------
	.section	.nv.shared.reserved.0,"aw",@nobits
	.weak		__nv_reservedSMEM_offset_0_alias
	.size		__nv_reservedSMEM_offset_0_alias, 0, 64
	.other		__nv_reservedSMEM_offset_0_alias,@"STO_CUDA_RESERVED_SHARED STV_DEFAULT"
__nv_reservedSMEM_offset_0_alias:
	.zero		0
	.zero		64


//--------------------- .nv.shared._Z10phase2_rowPiii --------------------------
	.section	.nv.shared._Z10phase2_rowPiii,"aw",@nobits
	.sectionflags	@""
	.align	4
.nv.shared._Z10phase2_rowPiii:
	.zero		33792


//--------------------- .nv.shared._Z10phase2_colPiii --------------------------
	.section	.nv.shared._Z10phase2_colPiii,"aw",@nobits
	.sectionflags	@""
	.align	4
.nv.shared._Z10phase2_colPiii:
	.zero		33792


//--------------------- .nv.shared._Z6phase1Piii  --------------------------
	.section	.nv.shared._Z6phase1Piii,"aw",@nobits
	.sectionflags	@""
	.align	4
.nv.shared._Z6phase1Piii:
	.zero		17408


//--------------------- .nv.constant0._Z6phase3Piii --------------------------
	.section	.nv.constant0._Z6phase3Piii,"a",@progbits
	.sectionflags	@""
	.align	4
.nv.constant0._Z6phase3Piii:
	.zero		912


//--------------------- .nv.constant0._Z10phase2_rowPiii --------------------------
	.section	.nv.constant0._Z10phase2_rowPiii,"a",@progbits
	.sectionflags	@""
	.align	4
.nv.constant0._Z10phase2_rowPiii:
	.zero		912


//--------------------- .nv.constant0._Z10phase2_colPiii --------------------------
	.section	.nv.constant0._Z10phase2_colPiii,"a",@progbits
	.sectionflags	@""
	.align	4
.nv.constant0._Z10phase2_colPiii:
	.zero		912


//--------------------- .nv.constant0._Z6phase1Piii --------------------------
	.section	.nv.constant0._Z6phase1Piii,"a",@progbits
	.sectionflags	@""
	.align	4
.nv.constant0._Z6phase1Piii:
	.zero		912


//--------------------- SYMBOLS --------------------------

	.type		.nv.reservedSmem.offset0,@object
	.size		.nv.reservedSmem.offset0,0x4
	.type		.nv.reservedSmem.cap,@object
	.size		.nv.reservedSmem.cap,0x4
